	.target	sm_90a

	.elftype	@"ET_EXEC"


//--------------------- .note.nv.tkinfo           --------------------------
	.section	.note.nv.tkinfo,"",@"SHT_NOTE"
	.sectionflags	@"SHF_NOTE_NV_TKINFO"
	.tkinfo
        /*0018*/ 	.word	0x00000002
        /*0030*/ 	.string	""
        /*0030*/ 	.string	"ptxas"
        /*0030*/ 	.string	"Cuda compilation tools, release 13.0, V13.0.88"
        /*0030*/ 	.string	"Build cuda_13.0.r13.0/compiler.36424714_0"
        /*0030*/ 	.string	"-arch sm_90a -m 64 "



//--------------------- .note.nv.cuinfo           --------------------------
	.section	.note.nv.cuinfo,"",@"SHT_NOTE"
	.sectionflags	@"SHF_NOTE_NV_CUINFO"
        /*0018*/ 	.short	0x0002
        /*001a*/ 	.short	0x005a
        /*001c*/ 	.short	0x0082
	.zero		2


//--------------------- .nv.info                  --------------------------
	.section	.nv.info,"",@"SHT_CUDA_INFO"
	.align	4


	//----- nvinfo : EIATTR_REGCOUNT
	.align		4
        /*0000*/ 	.byte	0x04, 0x2f
        /*0002*/ 	.short	(.L_15 - .L_14)
	.align		4
.L_14:
        /*0004*/ 	.word	index@(_ZN7cutlass13device_kernelINS_4gemm6kernel13GemmUniversalIN4cute5tupleIJiiiiEEENS1_10collective13CollectiveMmaINS1_34MainloopSm90TmaGmmaWarpSpecializedILi5ENS5_IJNS4_1CILi1EEESB_SB_EEENS1_32KernelTmaWarpSpecializedPingpongEEENS5_IJNSA_ILi64EEENSA_ILi256EEESF_EEEaNS5_IJlSB_lEEEaSI_NS4_8TiledMMAINS4_8MMA_AtomIJNS4_4SM904GMMA27MMA_64x256x32_S32S8S8_SS_TNEEEENS4_6LayoutISC_NS5_IJNSA_ILi0EEESQ_SQ_EEEEENS5_IJNS4_10UnderscoreEST_ST_EEEEENS4_13SM90_TMA_LOADENS4_14ComposedLayoutINS4_7SwizzleILi2ELi4ELi3EEENS4_18smem_ptr_flag_bitsILi8EEENSP_INS5_IJNSA_ILi8EEESF_EEENS5_IJSF_SB_EEEEEEEvNS4_8identityESW_S16_vS17_EENS_8epilogue10collective6detail29Sm90TmaWarpSpecializedAdapterINS1A_15DefaultEpilogueIaSI_SI_NS19_6thread17LinearCombinationIaLi1EiiLNS1E_9ScaleType4KindE0ELNS_15FloatRoundStyleE2EaEENS1_15EpilogueDefaultEEEEEvvEEEEvNT_6ParamsE)
        /*0008*/ 	.word	0x000000a8


	//----- nvinfo : EIATTR_FRAME_SIZE
	.align		4
.L_15:
        /*000c*/ 	.byte	0x04, 0x11
        /*000e*/ 	.short	(.L_17 - .L_16)
	.align		4
.L_16:
        /*0010*/ 	.word	index@(_ZN7cutlass13device_kernelINS_4gemm6kernel13GemmUniversalIN4cute5tupleIJiiiiEEENS1_10collective13CollectiveMmaINS1_34MainloopSm90TmaGmmaWarpSpecializedILi5ENS5_IJNS4_1CILi1EEESB_SB_EEENS1_32KernelTmaWarpSpecializedPingpongEEENS5_IJNSA_ILi64EEENSA_ILi256EEESF_EEEaNS5_IJlSB_lEEEaSI_NS4_8TiledMMAINS4_8MMA_AtomIJNS4_4SM904GMMA27MMA_64x256x32_S32S8S8_SS_TNEEEENS4_6LayoutISC_NS5_IJNSA_ILi0EEESQ_SQ_EEEEENS5_IJNS4_10UnderscoreEST_ST_EEEEENS4_13SM90_TMA_LOADENS4_14ComposedLayoutINS4_7SwizzleILi2ELi4ELi3EEENS4_18smem_ptr_flag_bitsILi8EEENSP_INS5_IJNSA_ILi8EEESF_EEENS5_IJSF_SB_EEEEEEEvNS4_8identityESW_S16_vS17_EENS_8epilogue10collective6detail29Sm90TmaWarpSpecializedAdapterINS1A_15DefaultEpilogueIaSI_SI_NS19_6thread17LinearCombinationIaLi1EiiLNS1E_9ScaleType4KindE0ELNS_15FloatRoundStyleE2EaEENS1_15EpilogueDefaultEEEEEvvEEEEvNT_6ParamsE)
        /*0014*/ 	.word	0x00000008


	//----- nvinfo : EIATTR_MIN_STACK_SIZE
	.align		4
.L_17:
        /*0018*/ 	.byte	0x04, 0x12
        /*001a*/ 	.short	(.L_19 - .L_18)
	.align		4
.L_18:
        /*001c*/ 	.word	index@(_ZN7cutlass13device_kernelINS_4gemm6kernel13GemmUniversalIN4cute5tupleIJiiiiEEENS1_10collective13CollectiveMmaINS1_34MainloopSm90TmaGmmaWarpSpecializedILi5ENS5_IJNS4_1CILi1EEESB_SB_EEENS1_32KernelTmaWarpSpecializedPingpongEEENS5_IJNSA_ILi64EEENSA_ILi256EEESF_EEEaNS5_IJlSB_lEEEaSI_NS4_8TiledMMAINS4_8MMA_AtomIJNS4_4SM904GMMA27MMA_64x256x32_S32S8S8_SS_TNEEEENS4_6LayoutISC_NS5_IJNSA_ILi0EEESQ_SQ_EEEEENS5_IJNS4_10UnderscoreEST_ST_EEEEENS4_13SM90_TMA_LOADENS4_14ComposedLayoutINS4_7SwizzleILi2ELi4ELi3EEENS4_18smem_ptr_flag_bitsILi8EEENSP_INS5_IJNSA_ILi8EEESF_EEENS5_IJSF_SB_EEEEEEEvNS4_8identityESW_S16_vS17_EENS_8epilogue10collective6detail29Sm90TmaWarpSpecializedAdapterINS1A_15DefaultEpilogueIaSI_SI_NS19_6thread17LinearCombinationIaLi1EiiLNS1E_9ScaleType4KindE0ELNS_15FloatRoundStyleE2EaEENS1_15EpilogueDefaultEEEEEvvEEEEvNT_6ParamsE)
        /*0020*/ 	.word	0x00000008
.L_19:


//--------------------- .nv.compat                --------------------------
	.section	.nv.compat,"",@"SHT_CUDA_COMPAT_INFO"
	.align	4
        /*0000*/ 	.byte	0x02, 0x09, 0x01, 0x00, 0x02, 0x02, 0x04, 0x00, 0x02, 0x05, 0x05, 0x00, 0x03, 0x07, 0x01, 0x01
        /*0010*/ 	.byte	0x02, 0x03, 0x01, 0x00, 0x02, 0x06, 0x01, 0x00, 0x04, 0x0b, 0x08, 0x00, 0x00, 0x00, 0x00, 0x00
        /*0020*/ 	.byte	0x00, 0x00, 0x00, 0x00


//--------------------- .nv.info._ZN7cutlass13device_kernelINS_4gemm6kernel13GemmUniversalIN4cute5tupleIJiiiiEEENS1_10collective13CollectiveMmaINS1_34MainloopSm90TmaGmmaWarpSpecializedILi5ENS5_IJNS4_1CILi1EEESB_SB_EEENS1_32KernelTmaWarpSpecializedPingpongEEENS5_IJNSA_ILi64EEENSA_ILi256EEESF_EEEaNS5_IJlSB_lEEEaSI_NS4_8TiledMMAINS4_8MMA_AtomIJNS4_4SM904GMMA27MMA_64x256x32_S32S8S8_SS_TNEEEENS4_6LayoutISC_NS5_IJNSA_ILi0EEESQ_SQ_EEEEENS5_IJNS4_10UnderscoreEST_ST_EEEEENS4_13SM90_TMA_LOADENS4_14ComposedLayoutINS4_7SwizzleILi2ELi4ELi3EEENS4_18smem_ptr_flag_bitsILi8EEENSP_INS5_IJNSA_ILi8EEESF_EEENS5_IJSF_SB_EEEEEEEvNS4_8identityESW_S16_vS17_EENS_8epilogue10collective6detail29Sm90TmaWarpSpecializedAdapterINS1A_15DefaultEpilogueIaSI_SI_NS19_6thread17LinearCombinationIaLi1EiiLNS1E_9ScaleType4KindE0ELNS_15FloatRoundStyleE2EaEENS1_15EpilogueDefaultEEEEEvvEEEEvNT_6ParamsE --------------------------
	.section	.nv.info._ZN7cutlass13device_kernelINS_4gemm6kernel13GemmUniversalIN4cute5tupleIJiiiiEEENS1_10collective13CollectiveMmaINS1_34MainloopSm90TmaGmmaWarpSpecializedILi5ENS5_IJNS4_1CILi1EEESB_SB_EEENS1_32KernelTmaWarpSpecializedPingpongEEENS5_IJNSA_ILi64EEENSA_ILi256EEESF_EEEaNS5_IJlSB_lEEEaSI_NS4_8TiledMMAINS4_8MMA_AtomIJNS4_4SM904GMMA27MMA_64x256x32_S32S8S8_SS_TNEEEENS4_6LayoutISC_NS5_IJNSA_ILi0EEESQ_SQ_EEEEENS5_IJNS4_10UnderscoreEST_ST_EEEEENS4_13SM90_TMA_LOADENS4_14ComposedLayoutINS4_7SwizzleILi2ELi4ELi3EEENS4_18smem_ptr_flag_bitsILi8EEENSP_INS5_IJNSA_ILi8EEESF_EEENS5_IJSF_SB_EEEEEEEvNS4_8identityESW_S16_vS17_EENS_8epilogue10collective6detail29Sm90TmaWarpSpecializedAdapterINS1A_15DefaultEpilogueIaSI_SI_NS19_6thread17LinearCombinationIaLi1EiiLNS1E_9ScaleType4KindE0ELNS_15FloatRoundStyleE2EaEENS1_15EpilogueDefaultEEEEEvvEEEEvNT_6ParamsE,"",@"SHT_CUDA_INFO"
	.sectionflags	@""
	.align	4


	//----- nvinfo : EIATTR_CUDA_API_VERSION
	.align		4
        /*0000*/ 	.byte	0x04, 0x37
        /*0002*/ 	.short	(.L_21 - .L_20)
.L_20:
        /*0004*/ 	.word	0x00000082


	//----- nvinfo : EIATTR_KPARAM_INFO
	.align		4
.L_21:
        /*0008*/ 	.byte	0x04, 0x17
        /*000a*/ 	.short	(.L_23 - .L_22)
.L_22:
        /*000c*/ 	.word	0x00000000
        /*0010*/ 	.short	0x0000
        /*0012*/ 	.short	0x0070
        /*0014*/ 	.byte	0x00, 0xf0, 0x01, 0x10


	//----- nvinfo : EIATTR_SPARSE_MMA_MASK
	.align		4
.L_23:
        /*0018*/ 	.byte	0x03, 0x50
        /*001a*/ 	.short	0x0000


	//----- nvinfo : EIATTR_MAXREG_COUNT
	.align		4
        /*001c*/ 	.byte	0x03, 0x1b
        /*001e*/ 	.short	0x00a8


	//----- nvinfo : EIATTR_NUM_BARRIERS
	.align		4
        /*0020*/ 	.byte	0x02, 0x4c
        /*0022*/ 	.byte	0x01
	.zero		1


	//----- nvinfo : EIATTR_EXTERNS
	.align		4
        /*0024*/ 	.byte	0x04, 0x0f
        /*0026*/ 	.short	(.L_25 - .L_24)


	//   ....[0]....
	.align		4
.L_24:
        /*0028*/ 	.word	index@(__assertfail)


	//----- nvinfo : EIATTR_ANNOTATIONS
	.align		4
.L_25:
        /*002c*/ 	.byte	0x04, 0x55
        /*002e*/ 	.short	(.L_27 - .L_26)


	//   ....[0]....
.L_26:
        /*0030*/ 	.word	0x00000001
        /*0034*/ 	.byte	0xf0, 0x0a, 0x00, 0x00, 0x01, 0x00, 0x00, 0x00, 0x10, 0x81, 0x00, 0x00, 0x01, 0x00, 0x00, 0x00
        /*0044*/ 	.byte	0x20, 0x8d, 0x00, 0x00


	//----- nvinfo : EIATTR_MERCURY_ISA_VERSION
	.align		4
.L_27:
        /*0048*/ 	.byte	0x03, 0x5f
        /*004a*/ 	.short	0x0101


	//----- nvinfo : EIATTR_INT_WARP_WIDE_INSTR_OFFSETS
	.align		4
        /*004c*/ 	.byte	0x04, 0x31
        /*004e*/ 	.short	(.L_29 - .L_28)


	//   ....[0]....
.L_28:
        /*0050*/ 	.word	0x00000400


	//   ....[1]....
        /*0054*/ 	.word	0x00000420


	//   ....[2]....
        /*0058*/ 	.word	0x000004a0


	//   ....[3]....
        /*005c*/ 	.word	0x000004b0


	//   ....[4]....
        /*0060*/ 	.word	0x000004c0


	//   ....[5]....
        /*0064*/ 	.word	0x000004e0


	//   ....[6]....
        /*0068*/ 	.word	0x00000570


	//   ....[7]....
        /*006c*/ 	.word	0x00000590


	//----- nvinfo : EIATTR_COOP_GROUP_MASK_REGIDS
	.align		4
.L_29:
        /*0070*/ 	.byte	0x04, 0x29
        /*0072*/ 	.short	(.L_31 - .L_30)


	//   ....[0]....
.L_30:
        /*0074*/ 	.word	0xffffffff


	//   ....[1]....
        /*0078*/ 	.word	0xffffffff


	//   ....[2]....
        /*007c*/ 	.word	0xffffffff


	//   ....[3]....
        /*0080*/ 	.word	0xffffffff


	//   ....[4]....
        /*0084*/ 	.word	0xffffffff


	//   ....[5]....
        /*0088*/ 	.word	0xffffffff


	//----- nvinfo : EIATTR_COOP_GROUP_INSTR_OFFSETS
	.align		4
.L_31:
        /*008c*/ 	.byte	0x04, 0x28
        /*008e*/ 	.short	(.L_33 - .L_32)


	//   ....[0]....
.L_32:
        /*0090*/ 	.word	0x00000070


	//   ....[1]....
        /*0094*/ 	.word	0x00000080


	//   ....[2]....
        /*0098*/ 	.word	0x00000140


	//   ....[3]....
        /*009c*/ 	.word	0x000002f0


	//   ....[4]....
        /*00a0*/ 	.word	0x00000330


	//   ....[5]....
        /*00a4*/ 	.word	0x00000380


	//----- nvinfo : EIATTR_REG_RECONFIG
	.align		4
.L_33:
        /*00a8*/ 	.byte	0x01, 0x54
	.zero		2


	//----- nvinfo : EIATTR_SYSCALL_OFFSETS
	.align		4
        /*00ac*/ 	.byte	0x04, 0x46
        /*00ae*/ 	.short	(.L_35 - .L_34)


	//   ....[0]....
.L_34:
        /*00b0*/ 	.word	0x00001590


	//----- nvinfo : EIATTR_MBARRIER_INSTR_OFFSETS
	.align		4
.L_35:
        /*00b4*/ 	.byte	0x04, 0x39
        /*00b6*/ 	.short	(.L_37 - .L_36)


	//   ....[0]....
.L_36:
        /*00b8*/ 	.word	0x00000240
        /*00bc*/ 	.word	0x000000ff
        /*00c0*/ 	.word	0x00000000
        /*00c4*/ 	.short	0x0100
        /*00c6*/ 	.byte	0x08
	.zero		1


	//   ....[1]....
        /*00c8*/ 	.word	0x00000250
        /*00cc*/ 	.word	0x000000ff
        /*00d0*/ 	.word	0x00000028
        /*00d4*/ 	.short	0x0100
        /*00d6*/ 	.byte	0x08
	.zero		1


	//   ....[2]....
        /*00d8*/ 	.word	0x00000260
        /*00dc*/ 	.word	0x000000ff
        /*00e0*/ 	.word	0x00000008
        /*00e4*/ 	.short	0x0100
        /*00e6*/ 	.byte	0x08
	.zero		1


	//   ....[3]....
        /*00e8*/ 	.word	0x00000270
        /*00ec*/ 	.word	0x000000ff
        /*00f0*/ 	.word	0x00000030
        /*00f4*/ 	.short	0x0100
        /*00f6*/ 	.byte	0x08
	.zero		1


	//   ....[4]....
        /*00f8*/ 	.word	0x00000280
        /*00fc*/ 	.word	0x000000ff
        /*0100*/ 	.word	0x00000010
        /*0104*/ 	.short	0x0100
        /*0106*/ 	.byte	0x08
	.zero		1


	//   ....[5]....
        /*0108*/ 	.word	0x00000290
        /*010c*/ 	.word	0x000000ff
        /*0110*/ 	.word	0x00000038
        /*0114*/ 	.short	0x0100
        /*0116*/ 	.byte	0x08
	.zero		1


	//   ....[6]....
        /*0118*/ 	.word	0x000002a0
        /*011c*/ 	.word	0x000000ff
        /*0120*/ 	.word	0x00000018
        /*0124*/ 	.short	0x0100
        /*0126*/ 	.byte	0x08
	.zero		1


	//   ....[7]....
        /*0128*/ 	.word	0x000002b0
        /*012c*/ 	.word	0x000000ff
        /*0130*/ 	.word	0x00000040
        /*0134*/ 	.short	0x0100
        /*0136*/ 	.byte	0x08
	.zero		1


	//   ....[8]....
        /*0138*/ 	.word	0x000002c0
        /*013c*/ 	.word	0x000000ff
        /*0140*/ 	.word	0x00000020
        /*0144*/ 	.short	0x0100
        /*0146*/ 	.byte	0x08
	.zero		1


	//   ....[9]....
        /*0148*/ 	.word	0x000002d0
        /*014c*/ 	.word	0x000000ff
        /*0150*/ 	.word	0x00000048
        /*0154*/ 	.short	0x0100
        /*0156*/ 	.byte	0x08
	.zero		1


	//   ....[10]....
        /*0158*/ 	.word	0x000005d0
        /*015c*/ 	.word	0x000000ff
        /*0160*/ 	.word	0x00000080
        /*0164*/ 	.short	0x0100
        /*0166*/ 	.byte	0x08
	.zero		1


	//   ....[11]....
        /*0168*/ 	.word	0x00000640
        /*016c*/ 	.word	0x000000ff
        /*0170*/ 	.word	0x00000088
        /*0174*/ 	.short	0x0100
        /*0176*/ 	.byte	0x08
	.zero		1


	//   ....[12]....
        /*0178*/ 	.word	0x00000660
        /*017c*/ 	.word	0x000000ff
        /*0180*/ 	.word	0x00000060
        /*0184*/ 	.short	0x0100
        /*0186*/ 	.byte	0x09
	.zero		1


	//   ....[13]....
        /*0188*/ 	.word	0x00000670
        /*018c*/ 	.word	0x000000ff
        /*0190*/ 	.word	0x00000068
        /*0194*/ 	.short	0x0100
        /*0196*/ 	.byte	0x09
	.zero		1


	//   ....[14]....
        /*0198*/ 	.word	0x00000680
        /*019c*/ 	.word	0x000000ff
        /*01a0*/ 	.word	0x00000070
        /*01a4*/ 	.short	0x0100
        /*01a6*/ 	.byte	0x09
	.zero		1


	//   ....[15]....
        /*01a8*/ 	.word	0x00000690
        /*01ac*/ 	.word	0x000000ff
        /*01b0*/ 	.word	0x00000078
        /*01b4*/ 	.short	0x0100
        /*01b6*/ 	.byte	0x09
	.zero		1


	//   ....[16]....
        /*01b8*/ 	.word	0x00001470
        /*01bc*/ 	.word	0x0000009f
        /*01c0*/ 	.word	0x00000000
        /*01c4*/ 	.short	0x010a
        /*01c6*/ 	.byte	0x2a
	.zero		1


	//   ....[17]....
        /*01c8*/ 	.word	0x00001620
        /*01cc*/ 	.word	0x00000003
        /*01d0*/ 	.word	0x00000000
        /*01d4*/ 	.short	0x010a
        /*01d6*/ 	.byte	0x3f
	.zero		1


	//   ....[18]....
        /*01d8*/ 	.word	0x00001680
        /*01dc*/ 	.word	0x00000003
        /*01e0*/ 	.word	0x00000000
        /*01e4*/ 	.short	0x010a
        /*01e6*/ 	.byte	0x3f
	.zero		1


	//   ....[19]....
        /*01e8*/ 	.word	0x000018e0
        /*01ec*/ 	.word	0x000000ff
        /*01f0*/ 	.word	0x00000000
        /*01f4*/ 	.short	0x010a
        /*01f6*/ 	.byte	0x04
	.zero		1


	//   ....[20]....
        /*01f8*/ 	.word	0x00001920
        /*01fc*/ 	.word	0x000000ff
        /*0200*/ 	.word	0x00000000
        /*0204*/ 	.short	0x010a
        /*0206*/ 	.byte	0x04
	.zero		1


	//   ....[21]....
        /*0208*/ 	.word	0x00001a80
        /*020c*/ 	.word	0x000000ff
        /*0210*/ 	.word	0x00000000
        /*0214*/ 	.short	0x0101
        /*0216*/ 	.byte	0x04
	.zero		1


	//   ....[22]....
        /*0218*/ 	.word	0x00001b70
        /*021c*/ 	.word	0x0000009e
        /*0220*/ 	.word	0x00000000
        /*0224*/ 	.short	0x0101
        /*0226*/ 	.byte	0x2d
	.zero		1


	//   ....[23]....
        /*0228*/ 	.word	0x00001c40
        /*022c*/ 	.word	0x000000ff
        /*0230*/ 	.word	0x00000000
        /*0234*/ 	.short	0x0101
        /*0236*/ 	.byte	0x06
	.zero		1


	//   ....[24]....
        /*0238*/ 	.word	0x00001cf0
        /*023c*/ 	.word	0x0000009f
        /*0240*/ 	.word	0x00000010
        /*0244*/ 	.short	0x010a
        /*0246*/ 	.byte	0x2a
	.zero		1


	//   ....[25]....
        /*0248*/ 	.word	0x00008130
        /*024c*/ 	.word	0x000000a0
        /*0250*/ 	.word	0x00000000
        /*0254*/ 	.short	0x0101
        /*0256*/ 	.byte	0x2d
	.zero		1


	//   ....[26]....
        /*0258*/ 	.word	0x00008a90
        /*025c*/ 	.word	0x0000000a
        /*0260*/ 	.word	0x00000028
        /*0264*/ 	.short	0x010a
        /*0266*/ 	.byte	0x3f
	.zero		1


	//   ....[27]....
        /*0268*/ 	.word	0x00008e30
        /*026c*/ 	.word	0x00000005
        /*0270*/ 	.word	0x00000088
        /*0274*/ 	.short	0x0101
        /*0276*/ 	.byte	0x3f
	.zero		1


	//   ....[28]....
        /*0278*/ 	.word	0x000095b0
        /*027c*/ 	.word	0x00000009
        /*0280*/ 	.word	0x00000000
        /*0284*/ 	.short	0x010a
        /*0286*/ 	.byte	0x3f
	.zero		1


	//   ....[29]....
        /*0288*/ 	.word	0x00009630
        /*028c*/ 	.word	0x00000008
        /*0290*/ 	.word	0x00000000
        /*0294*/ 	.short	0x010a
        /*0296*/ 	.byte	0x3f
	.zero		1


	//   ....[30]....
        /*0298*/ 	.word	0x000096c0
        /*029c*/ 	.word	0x00000009
        /*02a0*/ 	.word	0x00000000
        /*02a4*/ 	.short	0x010a
        /*02a6*/ 	.byte	0x3f
	.zero		1


	//   ....[31]....
        /*02a8*/ 	.word	0x00009750
        /*02ac*/ 	.word	0x00000006
        /*02b0*/ 	.word	0x00000000
        /*02b4*/ 	.short	0x010a
        /*02b6*/ 	.byte	0x3f
	.zero		1


	//   ....[32]....
        /*02b8*/ 	.word	0x000097e0
        /*02bc*/ 	.word	0x00000003
        /*02c0*/ 	.word	0x00000000
        /*02c4*/ 	.short	0x010a
        /*02c6*/ 	.byte	0x3f
	.zero		1


	//   ....[33]....
        /*02c8*/ 	.word	0x00009840
        /*02cc*/ 	.word	0x0000009d
        /*02d0*/ 	.word	0x00000000
        /*02d4*/ 	.short	0x010a
        /*02d6*/ 	.byte	0x3f
	.zero		1


	//   ....[34]....
        /*02d8*/ 	.word	0x00009890
        /*02dc*/ 	.word	0x00000003
        /*02e0*/ 	.word	0x00000000
        /*02e4*/ 	.short	0x010a
        /*02e6*/ 	.byte	0x3f
	.zero		1


	//   ....[35]....
        /*02e8*/ 	.word	0x000098f0
        /*02ec*/ 	.word	0x00000004
        /*02f0*/ 	.word	0x00000000
        /*02f4*/ 	.short	0x010a
        /*02f6*/ 	.byte	0x3f
	.zero		1


	//   ....[36]....
        /*02f8*/ 	.word	0x00009940
        /*02fc*/ 	.word	0x0000009d
        /*0300*/ 	.word	0x00000010
        /*0304*/ 	.short	0x010a
        /*0306*/ 	.byte	0x3f
	.zero		1


	//   ....[37]....
        /*0308*/ 	.word	0x00009a10
        /*030c*/ 	.word	0x0000000a
        /*0310*/ 	.word	0x00000028
        /*0314*/ 	.short	0x010a
        /*0316*/ 	.byte	0x3f
	.zero		1


	//   ....[38]....
        /*0318*/ 	.word	0x00009ae0
        /*031c*/ 	.word	0x00000009
        /*0320*/ 	.word	0x00000000
        /*0324*/ 	.short	0x010a
        /*0326*/ 	.byte	0x3f
	.zero		1


	//   ....[39]....
        /*0328*/ 	.word	0x00009b30
        /*032c*/ 	.word	0x00000008
        /*0330*/ 	.word	0x00000000
        /*0334*/ 	.short	0x010a
        /*0336*/ 	.byte	0x3f
	.zero		1


	//   ....[40]....
        /*0338*/ 	.word	0x00009b80
        /*033c*/ 	.word	0x00000009
        /*0340*/ 	.word	0x00000000
        /*0344*/ 	.short	0x010a
        /*0346*/ 	.byte	0x3f
	.zero		1


	//   ....[41]....
        /*0348*/ 	.word	0x00009bd0
        /*034c*/ 	.word	0x00000006
        /*0350*/ 	.word	0x00000000
        /*0354*/ 	.short	0x010a
        /*0356*/ 	.byte	0x3f
	.zero		1


	//----- nvinfo : EIATTR_NUM_MBARRIERS
	.align		4
.L_37:
        /*0358*/ 	.byte	0x03, 0x38
        /*035a*/ 	.short	0x0010


	//----- nvinfo : EIATTR_EXIT_INSTR_OFFSETS
	.align		4
        /*035c*/ 	.byte	0x04, 0x1c
        /*035e*/ 	.short	(.L_39 - .L_38)


	//   ....[0]....
.L_38:
        /*0360*/ 	.word	0x000011a0


	//   ....[1]....
        /*0364*/ 	.word	0x00001200


	//   ....[2]....
        /*0368*/ 	.word	0x000087c0


	//   ....[3]....
        /*036c*/ 	.word	0x000087f0


	//   ....[4]....
        /*0370*/ 	.word	0x00009830


	//----- nvinfo : EIATTR_MAX_THREADS
	.align		4
.L_39:
        /*0374*/ 	.byte	0x04, 0x05
        /*0376*/ 	.short	(.L_41 - .L_40)
.L_40:
        /*0378*/ 	.word	0x00000180
        /*037c*/ 	.word	0x00000001
        /*0380*/ 	.word	0x00000001


	//----- nvinfo : EIATTR_CRS_STACK_SIZE
	.align		4
.L_41:
        /*0384*/ 	.byte	0x04, 0x1e
        /*0386*/ 	.short	(.L_43 - .L_42)
.L_42:
        /*0388*/ 	.word	0x00000000


	//----- nvinfo : EIATTR_CBANK_PARAM_SIZE
	.align		4
.L_43:
        /*038c*/ 	.byte	0x03, 0x19
        /*038e*/ 	.short	0x0470


	//----- nvinfo : EIATTR_PARAM_CBANK
	.align		4
        /*0390*/ 	.byte	0x04, 0x0a
        /*0392*/ 	.short	(.L_45 - .L_44)
	.align		4
.L_44:
        /*0394*/ 	.word	index@(.nv.constant0._ZN7cutlass13device_kernelINS_4gemm6kernel13GemmUniversalIN4cute5tupleIJiiiiEEENS1_10collective13CollectiveMmaINS1_34MainloopSm90TmaGmmaWarpSpecializedILi5ENS5_IJNS4_1CILi1EEESB_SB_EEENS1_32KernelTmaWarpSpecializedPingpongEEENS5_IJNSA_ILi64EEENSA_ILi256EEESF_EEEaNS5_IJlSB_lEEEaSI_NS4_8TiledMMAINS4_8MMA_AtomIJNS4_4SM904GMMA27MMA_64x256x32_S32S8S8_SS_TNEEEENS4_6LayoutISC_NS5_IJNSA_ILi0EEESQ_SQ_EEEEENS5_IJNS4_10UnderscoreEST_ST_EEEEENS4_13SM90_TMA_LOADENS4_14ComposedLayoutINS4_7SwizzleILi2ELi4ELi3EEENS4_18smem_ptr_flag_bitsILi8EEENSP_INS5_IJNSA_ILi8EEESF_EEENS5_IJSF_SB_EEEEEEEvNS4_8identityESW_S16_vS17_EENS_8epilogue10collective6detail29Sm90TmaWarpSpecializedAdapterINS1A_15DefaultEpilogueIaSI_SI_NS19_6thread17LinearCombinationIaLi1EiiLNS1E_9ScaleType4KindE0ELNS_15FloatRoundStyleE2EaEENS1_15EpilogueDefaultEEEEEvvEEEEvNT_6ParamsE)
        /*0398*/ 	.short	0x0210
        /*039a*/ 	.short	0x0470


	//----- nvinfo : EIATTR_SW_WAR
	.align		4
.L_45:
        /*039c*/ 	.byte	0x04, 0x36
        /*039e*/ 	.short	(.L_47 - .L_46)
.L_46:
        /*03a0*/ 	.word	0x00000008
.L_47:


//--------------------- .nv.callgraph             --------------------------
	.section	.nv.callgraph,"",@"SHT_CUDA_CALLGRAPH"
	.align	4
	.sectionentsize	8
	.align		4
        /*0000*/ 	.word	0x00000000
	.align		4
        /*0004*/ 	.word	0xffffffff
	.align		4
        /*0008*/ 	.word	index@(_ZN7cutlass13device_kernelINS_4gemm6kernel13GemmUniversalIN4cute5tupleIJiiiiEEENS1_10collective13CollectiveMmaINS1_34MainloopSm90TmaGmmaWarpSpecializedILi5ENS5_IJNS4_1CILi1EEESB_SB_EEENS1_32KernelTmaWarpSpecializedPingpongEEENS5_IJNSA_ILi64EEENSA_ILi256EEESF_EEEaNS5_IJlSB_lEEEaSI_NS4_8TiledMMAINS4_8MMA_AtomIJNS4_4SM904GMMA27MMA_64x256x32_S32S8S8_SS_TNEEEENS4_6LayoutISC_NS5_IJNSA_ILi0EEESQ_SQ_EEEEENS5_IJNS4_10UnderscoreEST_ST_EEEEENS4_13SM90_TMA_LOADENS4_14ComposedLayoutINS4_7SwizzleILi2ELi4ELi3EEENS4_18smem_ptr_flag_bitsILi8EEENSP_INS5_IJNSA_ILi8EEESF_EEENS5_IJSF_SB_EEEEEEEvNS4_8identityESW_S16_vS17_EENS_8epilogue10collective6detail29Sm90TmaWarpSpecializedAdapterINS1A_15DefaultEpilogueIaSI_SI_NS19_6thread17LinearCombinationIaLi1EiiLNS1E_9ScaleType4KindE0ELNS_15FloatRoundStyleE2EaEENS1_15EpilogueDefaultEEEEEvvEEEEvNT_6ParamsE)
	.align		4
        /*000c*/ 	.word	index@(__assertfail)
	.align		4
        /*0010*/ 	.word	0x00000000
	.align		4
        /*0014*/ 	.word	0xfffffffe
	.align		4
        /*0018*/ 	.word	0x00000000
	.align		4
        /*001c*/ 	.word	0xfffffffd
	.align		4
        /*0020*/ 	.word	0x00000000
	.align		4
        /*0024*/ 	.word	0xfffffffc


//--------------------- .nv.constant4             --------------------------
	.section	.nv.constant4,"a",@progbits
	.align	8
	.align		8
.nv.constant4:
        /*0000*/ 	.dword	__assertfail
	.align		8
        /*0008*/ 	.dword	__unnamed_1
	.align		8
        /*0010*/ 	.dword	_ZN40_INTERNAL_b1886a26_4_k_cu_113ae3cd_249824cuda3std3__45__cpo5beginE
	.align		8
        /*0018*/ 	.dword	_ZN40_INTERNAL_b1886a26_4_k_cu_113ae3cd_249824cuda3std3__45__cpo3endE
	.align		8
        /*0020*/ 	.dword	_ZN40_INTERNAL_b1886a26_4_k_cu_113ae3cd_249824cuda3std3__45__cpo6cbeginE
	.align		8
        /*0028*/ 	.dword	_ZN40_INTERNAL_b1886a26_4_k_cu_113ae3cd_249824cuda3std3__45__cpo4cendE
	.align		8
        /*0030*/ 	.dword	_ZN40_INTERNAL_b1886a26_4_k_cu_113ae3cd_249824cuda3std3__442_GLOBAL__N__b1886a26_4_k_cu_113ae3cd_249826ignoreE
	.align		8
        /*0038*/ 	.dword	_ZN40_INTERNAL_b1886a26_4_k_cu_113ae3cd_249824cuda3std3__419piecewise_constructE
	.align		8
        /*0040*/ 	.dword	_ZN40_INTERNAL_b1886a26_4_k_cu_113ae3cd_249824cuda3std3__48in_placeE
	.align		8
        /*0048*/ 	.dword	_ZN40_INTERNAL_b1886a26_4_k_cu_113ae3cd_249824cuda3std6ranges3__45__cpo4swapE
	.align		8
        /*0050*/ 	.dword	_ZN40_INTERNAL_b1886a26_4_k_cu_113ae3cd_249824cuda3std6ranges3__45__cpo9iter_moveE
	.align		8
        /*0058*/ 	.dword	_ZN40_INTERNAL_b1886a26_4_k_cu_113ae3cd_249824cute7productE
	.align		8
        /*0060*/ 	.dword	_ZN40_INTERNAL_b1886a26_4_k_cu_113ae3cd_249824cute1_E
	.align		8
        /*0068*/ 	.dword	$str$22
	.align		8
        /*0070*/ 	.dword	$str$23


//--------------------- .text._ZN7cutlass13device_kernelINS_4gemm6kernel13GemmUniversalIN4cute5tupleIJiiiiEEENS1_10collective13CollectiveMmaINS1_34MainloopSm90TmaGmmaWarpSpecializedILi5ENS5_IJNS4_1CILi1EEESB_SB_EEENS1_32KernelTmaWarpSpecializedPingpongEEENS5_IJNSA_ILi64EEENSA_ILi256EEESF_EEEaNS5_IJlSB_lEEEaSI_NS4_8TiledMMAINS4_8MMA_AtomIJNS4_4SM904GMMA27MMA_64x256x32_S32S8S8_SS_TNEEEENS4_6LayoutISC_NS5_IJNSA_ILi0EEESQ_SQ_EEEEENS5_IJNS4_10UnderscoreEST_ST_EEEEENS4_13SM90_TMA_LOADENS4_14ComposedLayoutINS4_7SwizzleILi2ELi4ELi3EEENS4_18smem_ptr_flag_bitsILi8EEENSP_INS5_IJNSA_ILi8EEESF_EEENS5_IJSF_SB_EEEEEEEvNS4_8identityESW_S16_vS17_EENS_8epilogue10collective6detail29Sm90TmaWarpSpecializedAdapterINS1A_15DefaultEpilogueIaSI_SI_NS19_6thread17LinearCombinationIaLi1EiiLNS1E_9ScaleType4KindE0ELNS_15FloatRoundStyleE2EaEENS1_15EpilogueDefaultEEEEEvvEEEEvNT_6ParamsE --------------------------
	.section	.text._ZN7cutlass13device_kernelINS_4gemm6kernel13GemmUniversalIN4cute5tupleIJiiiiEEENS1_10collective13CollectiveMmaINS1_34MainloopSm90TmaGmmaWarpSpecializedILi5ENS5_IJNS4_1CILi1EEESB_SB_EEENS1_32KernelTmaWarpSpecializedPingpongEEENS5_IJNSA_ILi64EEENSA_ILi256EEESF_EEEaNS5_IJlSB_lEEEaSI_NS4_8TiledMMAINS4_8MMA_AtomIJNS4_4SM904GMMA27MMA_64x256x32_S32S8S8_SS_TNEEEENS4_6LayoutISC_NS5_IJNSA_ILi0EEESQ_SQ_EEEEENS5_IJNS4_10UnderscoreEST_ST_EEEEENS4_13SM90_TMA_LOADENS4_14ComposedLayoutINS4_7SwizzleILi2ELi4ELi3EEENS4_18smem_ptr_flag_bitsILi8EEENSP_INS5_IJNSA_ILi8EEESF_EEENS5_IJSF_SB_EEEEEEEvNS4_8identityESW_S16_vS17_EENS_8epilogue10collective6detail29Sm90TmaWarpSpecializedAdapterINS1A_15DefaultEpilogueIaSI_SI_NS19_6thread17LinearCombinationIaLi1EiiLNS1E_9ScaleType4KindE0ELNS_15FloatRoundStyleE2EaEENS1_15EpilogueDefaultEEEEEvvEEEEvNT_6ParamsE,"ax",@progbits
	.align	128
.text._ZN7cutlass13device_kernelINS_4gemm6kernel13GemmUniversalIN4cute5tupleIJiiiiEEENS1_10collective13CollectiveMmaINS1_34MainloopSm90TmaGmmaWarpSpecializedILi5ENS5_IJNS4_1CILi1EEESB_SB_EEENS1_32KernelTmaWarpSpecializedPingpongEEENS5_IJNSA_ILi64EEENSA_ILi256EEESF_EEEaNS5_IJlSB_lEEEaSI_NS4_8TiledMMAINS4_8MMA_AtomIJNS4_4SM904GMMA27MMA_64x256x32_S32S8S8_SS_TNEEEENS4_6LayoutISC_NS5_IJNSA_ILi0EEESQ_SQ_EEEEENS5_IJNS4_10UnderscoreEST_ST_EEEEENS4_13SM90_TMA_LOADENS4_14ComposedLayoutINS4_7SwizzleILi2ELi4ELi3EEENS4_18smem_ptr_flag_bitsILi8EEENSP_INS5_IJNSA_ILi8EEESF_EEENS5_IJSF_SB_EEEEEEEvNS4_8identityESW_S16_vS17_EENS_8epilogue10collective6detail29Sm90TmaWarpSpecializedAdapterINS1A_15DefaultEpilogueIaSI_SI_NS19_6thread17LinearCombinationIaLi1EiiLNS1E_9ScaleType4KindE0ELNS_15FloatRoundStyleE2EaEENS1_15EpilogueDefaultEEEEEvvEEEEvNT_6ParamsE:
        .type           _ZN7cutlass13device_kernelINS_4gemm6kernel13GemmUniversalIN4cute5tupleIJiiiiEEENS1_10collective13CollectiveMmaINS1_34MainloopSm90TmaGmmaWarpSpecializedILi5ENS5_IJNS4_1CILi1EEESB_SB_EEENS1_32KernelTmaWarpSpecializedPingpongEEENS5_IJNSA_ILi64EEENSA_ILi256EEESF_EEEaNS5_IJlSB_lEEEaSI_NS4_8TiledMMAINS4_8MMA_AtomIJNS4_4SM904GMMA27MMA_64x256x32_S32S8S8_SS_TNEEEENS4_6LayoutISC_NS5_IJNSA_ILi0EEESQ_SQ_EEEEENS5_IJNS4_10UnderscoreEST_ST_EEEEENS4_13SM90_TMA_LOADENS4_14ComposedLayoutINS4_7SwizzleILi2ELi4ELi3EEENS4_18smem_ptr_flag_bitsILi8EEENSP_INS5_IJNSA_ILi8EEESF_EEENS5_IJSF_SB_EEEEEEEvNS4_8identityESW_S16_vS17_EENS_8epilogue10collective6detail29Sm90TmaWarpSpecializedAdapterINS1A_15DefaultEpilogueIaSI_SI_NS19_6thread17LinearCombinationIaLi1EiiLNS1E_9ScaleType4KindE0ELNS_15FloatRoundStyleE2EaEENS1_15EpilogueDefaultEEEEEvvEEEEvNT_6ParamsE,@function
        .size           _ZN7cutlass13device_kernelINS_4gemm6kernel13GemmUniversalIN4cute5tupleIJiiiiEEENS1_10collective13CollectiveMmaINS1_34MainloopSm90TmaGmmaWarpSpecializedILi5ENS5_IJNS4_1CILi1EEESB_SB_EEENS1_32KernelTmaWarpSpecializedPingpongEEENS5_IJNSA_ILi64EEENSA_ILi256EEESF_EEEaNS5_IJlSB_lEEEaSI_NS4_8TiledMMAINS4_8MMA_AtomIJNS4_4SM904GMMA27MMA_64x256x32_S32S8S8_SS_TNEEEENS4_6LayoutISC_NS5_IJNSA_ILi0EEESQ_SQ_EEEEENS5_IJNS4_10UnderscoreEST_ST_EEEEENS4_13SM90_TMA_LOADENS4_14ComposedLayoutINS4_7SwizzleILi2ELi4ELi3EEENS4_18smem_ptr_flag_bitsILi8EEENSP_INS5_IJNSA_ILi8EEESF_EEENS5_IJSF_SB_EEEEEEEvNS4_8identityESW_S16_vS17_EENS_8epilogue10collective6detail29Sm90TmaWarpSpecializedAdapterINS1A_15DefaultEpilogueIaSI_SI_NS19_6thread17LinearCombinationIaLi1EiiLNS1E_9ScaleType4KindE0ELNS_15FloatRoundStyleE2EaEENS1_15EpilogueDefaultEEEEEvvEEEEvNT_6ParamsE,(.L_x_331 - _ZN7cutlass13device_kernelINS_4gemm6kernel13GemmUniversalIN4cute5tupleIJiiiiEEENS1_10collective13CollectiveMmaINS1_34MainloopSm90TmaGmmaWarpSpecializedILi5ENS5_IJNS4_1CILi1EEESB_SB_EEENS1_32KernelTmaWarpSpecializedPingpongEEENS5_IJNSA_ILi64EEENSA_ILi256EEESF_EEEaNS5_IJlSB_lEEEaSI_NS4_8TiledMMAINS4_8MMA_AtomIJNS4_4SM904GMMA27MMA_64x256x32_S32S8S8_SS_TNEEEENS4_6LayoutISC_NS5_IJNSA_ILi0EEESQ_SQ_EEEEENS5_IJNS4_10UnderscoreEST_ST_EEEEENS4_13SM90_TMA_LOADENS4_14ComposedLayoutINS4_7SwizzleILi2ELi4ELi3EEENS4_18smem_ptr_flag_bitsILi8EEENSP_INS5_IJNSA_ILi8EEESF_EEENS5_IJSF_SB_EEEEEEEvNS4_8identityESW_S16_vS17_EENS_8epilogue10collective6detail29Sm90TmaWarpSpecializedAdapterINS1A_15DefaultEpilogueIaSI_SI_NS19_6thread17LinearCombinationIaLi1EiiLNS1E_9ScaleType4KindE0ELNS_15FloatRoundStyleE2EaEENS1_15EpilogueDefaultEEEEEvvEEEEvNT_6ParamsE)
        .other          _ZN7cutlass13device_kernelINS_4gemm6kernel13GemmUniversalIN4cute5tupleIJiiiiEEENS1_10collective13CollectiveMmaINS1_34MainloopSm90TmaGmmaWarpSpecializedILi5ENS5_IJNS4_1CILi1EEESB_SB_EEENS1_32KernelTmaWarpSpecializedPingpongEEENS5_IJNSA_ILi64EEENSA_ILi256EEESF_EEEaNS5_IJlSB_lEEEaSI_NS4_8TiledMMAINS4_8MMA_AtomIJNS4_4SM904GMMA27MMA_64x256x32_S32S8S8_SS_TNEEEENS4_6LayoutISC_NS5_IJNSA_ILi0EEESQ_SQ_EEEEENS5_IJNS4_10UnderscoreEST_ST_EEEEENS4_13SM90_TMA_LOADENS4_14ComposedLayoutINS4_7SwizzleILi2ELi4ELi3EEENS4_18smem_ptr_flag_bitsILi8EEENSP_INS5_IJNSA_ILi8EEESF_EEENS5_IJSF_SB_EEEEEEEvNS4_8identityESW_S16_vS17_EENS_8epilogue10collective6detail29Sm90TmaWarpSpecializedAdapterINS1A_15DefaultEpilogueIaSI_SI_NS19_6thread17LinearCombinationIaLi1EiiLNS1E_9ScaleType4KindE0ELNS_15FloatRoundStyleE2EaEENS1_15EpilogueDefaultEEEEEvvEEEEvNT_6ParamsE,@"STO_CUDA_ENTRY STV_DEFAULT"
_ZN7cutlass13device_kernelINS_4gemm6kernel13GemmUniversalIN4cute5tupleIJiiiiEEENS1_10collective13CollectiveMmaINS1_34MainloopSm90TmaGmmaWarpSpecializedILi5ENS5_IJNS4_1CILi1EEESB_SB_EEENS1_32KernelTmaWarpSpecializedPingpongEEENS5_IJNSA_ILi64EEENSA_ILi256EEESF_EEEaNS5_IJlSB_lEEEaSI_NS4_8TiledMMAINS4_8MMA_AtomIJNS4_4SM904GMMA27MMA_64x256x32_S32S8S8_SS_TNEEEENS4_6LayoutISC_NS5_IJNSA_ILi0EEESQ_SQ_EEEEENS5_IJNS4_10UnderscoreEST_ST_EEEEENS4_13SM90_TMA_LOADENS4_14ComposedLayoutINS4_7SwizzleILi2ELi4ELi3EEENS4_18smem_ptr_flag_bitsILi8EEENSP_INS5_IJNSA_ILi8EEESF_EEENS5_IJSF_SB_EEEEEEEvNS4_8identityESW_S16_vS17_EENS_8epilogue10collective6detail29Sm90TmaWarpSpecializedAdapterINS1A_15DefaultEpilogueIaSI_SI_NS19_6thread17LinearCombinationIaLi1EiiLNS1E_9ScaleType4KindE0ELNS_15FloatRoundStyleE2EaEENS1_15EpilogueDefaultEEEEEvvEEEEvNT_6ParamsE:
[----:B------:R-:W0:Y:S02]  /*0000*/  LDC R1, c[0x0][0x28] ;  /* 0x00000a00ff017b82 */ /* 0x000e240000000800 */
[----:B0-----:R-:W-:Y:S01]  /*0010*/  VIADD R1, R1, 0xfffffff8 ;  /* 0xfffffff801017836 */ /* 0x001fe20000000000 */
[----:B------:R-:W0:Y:S01]  /*0020*/  S2R R4, SR_TID.X ;  /* 0x0000000000047919 */ /* 0x000e220000002100 */
[----:B------:R-:W-:Y:S01]  /*0030*/  ELECT P0, URZ, PT ;  /* 0x00000000003f782f */ /* 0x000fe20003800000 */
[----:B------:R-:W-:Y:S01]  /*0040*/  BSSY B0, `(.L_x_0) ;  /* 0x000000f000007945 */ /* 0x000fe20003800000 */
[--C-:B0-----:R-:W-:Y:S02]  /*0050*/  SHF.R.U32.HI R0, RZ, 0x5, R4.reuse ;  /* 0x00000005ff007819 */ /* 0x101fe40000011604 */
[----:B------:R-:W-:-:S03]  /*0060*/  SHF.R.U32.HI R5, RZ, 0x7, R4 ;  /* 0x00000007ff057819 */ /* 0x000fc60000011604 */
[----:B------:R-:W0:Y:S04]  /*0070*/  SHFL.IDX PT, R2, R0, RZ, 0x1f ;  /* 0x00001fff00027589 */ /* 0x000e2800000e0000 */
[----:B------:R1:W2:Y:S01]  /*0080*/  SHFL.IDX PT, R8, R5, RZ, 0x1f ;  /* 0x00001fff05087589 */ /* 0x0002a200000e0000 */
[----:B0-----:R-:W-:-:S13]  /*0090*/  ISETP.NE.OR P0, PT, R2, RZ, !P0 ;  /* 0x000000ff0200720c */ /* 0x001fda0004705670 */
[----:B-12---:R-:W-:Y:S05]  /*00a0*/  @P0 BRA `(.L_x_1) ;  /* 0x0000000000200947 */ /* 0x006fea0003800000 */
[----:B------:R-:W-:Y:S02]  /*00b0*/  ULDC.64 UR4, c[0x0][0x198] ;  /* 0x0000660000047ab9 */ /* 0x000fe40000000a00 */
[----:B------:R-:W-:Y:S02]  /*00c0*/  UIADD3 UR6, UP0, UR4, 0xf0, URZ ;  /* 0x000000f004067890 */ /* 0x000fe4000ff1e03f */
[----:B------:R-:W-:Y:S02]  /*00d0*/  UIADD3 UR4, UP1, UR4, 0x1f0, URZ ;  /* 0x000001f004047890 */ /* 0x000fe4000ff3e03f */
[----:B------:R-:W-:Y:S02]  /*00e0*/  UIADD3.X UR7, URZ, UR5, URZ, UP0, !UPT ;  /* 0x000000053f077290 */ /* 0x000fe400087fe43f */
[----:B------:R-:W-:-:S07]  /*00f0*/  UIADD3.X UR5, URZ, UR5, URZ, UP1, !UPT ;  /* 0x000000053f057290 */ /* 0x000fce0008ffe43f */
[----:B------:R0:W-:Y:S02]  /*0100*/  UTMACCTL.PF [UR6] ;  /* 0x00000000060079b9 */ /* 0x0001e40008040000 */
[----:B------:R0:W-:Y:S02]  /*0110*/  UTMACCTL.PF [UR4] ;  /* 0x00000000040079b9 */ /* 0x0001e40008040000 */
[----:B0-----:R-:W-:Y:S01]  /*0120*/  NOP ;  /* 0x0000000000007918 */ /* 0x001fe20000000000 */
.L_x_1:
[----:B------:R-:W-:Y:S05]  /*0130*/  BSYNC B0 ;  /* 0x0000000000007941 */ /* 0x000fea0003800000 */
.L_x_0:
[----:B------:R-:W0:Y:S02]  /*0140*/  SHFL.IDX PT, R3, R0, RZ, 0x1f ;  /* 0x00001fff00037589 */ /* 0x000e2400000e0000 */
[----:B0-----:R-:W-:-:S13]  /*0150*/  ISETP.NE.AND P0, PT, R3, RZ, PT ;  /* 0x000000ff0300720c */ /* 0x001fda0003f05270 */
[----:B------:R-:W-:Y:S05]  /*0160*/  @P0 BRA `(.L_x_2) ;  /* 0x0000000000600947 */ /* 0x000fea0003800000 */
[----:B------:R-:W0:Y:S01]  /*0170*/  S2UR UR8, SR_CgaCtaId ;  /* 0x00000000000879c3 */ /* 0x000e220000008800 */
[----:B------:R-:W-:Y:S01]  /*0180*/  UMOV UR4, 0x400 ;  /* 0x0000040000047882 */ /* 0x000fe20000000000 */
[----:B------:R-:W-:Y:S01]  /*0190*/  UMOV UR5, 0x1 ;  /* 0x0000000100057882 */ /* 0x000fe20000000000 */
[----:B------:R-:W-:Y:S01]  /*01a0*/  UMOV UR6, 0x80 ;  /* 0x0000008000067882 */ /* 0x000fe20000000000 */
[----:B------:R-:W-:Y:S01]  /*01b0*/  ELECT P0, URZ, PT ;  /* 0x00000000003f782f */ /* 0x000fe20003800000 */
[----:B------:R-:W-:-:S04]  /*01c0*/  UIADD3 UR6, -UR6, 0x100000, URZ ;  /* 0x0010000006067890 */ /* 0x000fc8000fffe13f */
[----:B------:R-:W-:Y:S02]  /*01d0*/  USHF.L.U32 UR7, UR6, 0xb, URZ ;  /* 0x0000000b06077899 */ /* 0x000fe4000800063f */
[----:B------:R-:W-:Y:S02]  /*01e0*/  USHF.L.U32 UR6, UR6, 0x1, URZ ;  /* 0x0000000106067899 */ /* 0x000fe4000800063f */
[----:B0-----:R-:W-:Y:S02]  /*01f0*/  ULEA UR8, UR8, UR4, 0x18 ;  /* 0x0000000408087291 */ /* 0x001fe4000f8ec03f */
[----:B------:R-:W-:-:S04]  /*0200*/  UIADD3 UR4, -UR5, 0x100000, URZ ;  /* 0x0010000005047890 */ /* 0x000fc8000fffe13f */
[----:B------:R-:W-:Y:S02]  /*0210*/  USHF.L.U32 UR5, UR4, 0xb, URZ ;  /* 0x0000000b04057899 */ /* 0x000fe4000800063f */
[----:B------:R-:W-:Y:S01]  /*0220*/  USHF.L.U32 UR4, UR4, 0x1, URZ ;  /* 0x0000000104047899 */ /* 0x000fe2000800063f */
[----:B------:R-:W0:Y:S11]  /*0230*/  FENCE.VIEW.ASYNC.S ;  /* 0x00000000000073c6 */ /* 0x000e360000000000 */
[----:B0-----:R0:W1:Y:S01]  /*0240*/  SYNCS.EXCH.64 URZ, [UR8], UR4 ;  /* 0x00000004083f75b2 */ /* 0x0010620008000100 */
[----:B------:R0:W2:Y:S01]  /*0250*/  SYNCS.EXCH.64 URZ, [UR8+0x28], UR6 ;  /* 0x00002806083f75b2 */ /* 0x0000a20008000100 */
[----:B------:R0:W3:Y:S01]  /*0260*/  SYNCS.EXCH.64 URZ, [UR8+0x8], UR4 ;  /* 0x00000804083f75b2 */ /* 0x0000e20008000100 */
[----:B------:R0:W4:Y:S01]  /*0270*/  SYNCS.EXCH.64 URZ, [UR8+0x30], UR6 ;  /* 0x00003006083f75b2 */ /* 0x0001220008000100 */
[----:B------:R0:W0:Y:S01]  /*0280*/  SYNCS.EXCH.64 URZ, [UR8+0x10], UR4 ;  /* 0x00001004083f75b2 */ /* 0x0000220008000100 */
[----:B------:R0:W0:Y:S01]  /*0290*/  SYNCS.EXCH.64 URZ, [UR8+0x38], UR6 ;  /* 0x00003806083f75b2 */ /* 0x0000220008000100 */
[----:B------:R0:W0:Y:S01]  /*02a0*/  SYNCS.EXCH.64 URZ, [UR8+0x18], UR4 ;  /* 0x00001804083f75b2 */ /* 0x0000220008000100 */
[----:B------:R0:W0:Y:S01]  /*02b0*/  SYNCS.EXCH.64 URZ, [UR8+0x40], UR6 ;  /* 0x00004006083f75b2 */ /* 0x0000220008000100 */
[----:B------:R0:W0:Y:S01]  /*02c0*/  SYNCS.EXCH.64 URZ, [UR8+0x20], UR4 ;  /* 0x00002004083f75b2 */ /* 0x0000220008000100 */
[----:B------:R0:W0:Y:S01]  /*02d0*/  SYNCS.EXCH.64 URZ, [UR8+0x48], UR6 ;  /* 0x00004806083f75b2 */ /* 0x0000220008000100 */
[----:B------:R-:W-:Y:S01]  /*02e0*/  NOP ;  /* 0x0000000000007918 */ /* 0x000fe20000000000 */
.L_x_2:
[----:B------:R-:W5:Y:S01]  /*02f0*/  SHFL.IDX PT, R6, R0, RZ, 0x1f ;  /* 0x00001fff00067589 */ /* 0x000f6200000e0000 */
[----:B------:R-:W-:Y:S01]  /*0300*/  ELECT P0, URZ, PT ;  /* 0x00000000003f782f */ /* 0x000fe20003800000 */
[----:B------:R-:W-:Y:S01]  /*0310*/  NOP ;  /* 0x0000000000007918 */ /* 0x000fe20000000000 */
[----:B------:R-:W-:Y:S01]  /*0320*/  ELECT P1, URZ, PT ;  /* 0x00000000003f782f */ /* 0x000fe20003820000 */
[----:B------:R-:W1:Y:S01]  /*0330*/  SHFL.IDX PT, R3, R0, RZ, 0x1f ;  /* 0x00001fff00037589 */ /* 0x000e6200000e0000 */
[----:B0-----:R-:W-:Y:S01]  /*0340*/  UMOV UR4, 0x20 ;  /* 0x0000002000047882 */ /* 0x001fe20000000000 */
[----:B------:R-:W-:Y:S01]  /*0350*/  UMOV UR11, 0x80 ;  /* 0x00000080000b7882 */ /* 0x000fe20000000000 */
[----:B------:R-:W-:Y:S01]  /*0360*/  NOP ;  /* 0x0000000000007918 */ /* 0x000fe20000000000 */
[C---:B------:R-:W-:Y:S01]  /*0370*/  VIADD R33, R8.reuse, 0xffffffff ;  /* 0xffffffff08217836 */ /* 0x040fe20000000000 */
[----:B------:R-:W0:Y:S01]  /*0380*/  SHFL.IDX PT, R5, R5, RZ, 0x1f ;  /* 0x00001fff05057589 */ /* 0x000e2200000e0000 */
[----:B------:R-:W-:Y:S01]  /*0390*/  ULDC.64 UR36, c[0x0][0x208] ;  /* 0x0000820000247ab9 */ /* 0x000fe20000000a00 */
[----:B------:R-:W-:-:S02]  /*03a0*/  ISETP.NE.AND P2, PT, R8, RZ, PT ;  /* 0x000000ff0800720c */ /* 0x000fc40003f45270 */
[----:B------:R-:W-:Y:S02]  /*03b0*/  ISETP.GE.U32.AND P3, PT, R33, 0x2, PT ;  /* 0x000000022100780c */ /* 0x000fe40003f66070 */
[----:B-----5:R-:W-:Y:S02]  /*03c0*/  ISETP.NE.OR P0, PT, R6, RZ, !P0 ;  /* 0x000000ff0600720c */ /* 0x020fe40004705670 */
[----:B-1----:R-:W-:Y:S02]  /*03d0*/  ISETP.NE.OR P1, PT, R3, RZ, !P1 ;  /* 0x000000ff0300720c */ /* 0x002fe40004f25670 */
[----:B------:R-:W-:-:S04]  /*03e0*/  SHF.R.S32.HI R3, RZ, 0x1f, R2 ;  /* 0x0000001fff037819 */ /* 0x000fc80000011402 */
[----:B------:R-:W-:-:S05]  /*03f0*/  LEA.HI R3, R3, R2, RZ, 0x2 ;  /* 0x0000000203037211 */ /* 0x000fca00078f10ff */
[----:B------:R-:W-:Y:S01]  /*0400*/  VOTEU.ALL UP0, P0 ;  /* 0x00000000003f7886 */ /* 0x000fe20000000000 */
[----:B------:R-:W-:Y:S01]  /*0410*/  LOP3.LUT R3, R3, 0xfffffffc, RZ, 0xc0, !PT ;  /* 0xfffffffc03037812 */ /* 0x000fe200078ec0ff */
[----:B------:R-:W-:-:S03]  /*0420*/  VOTEU.ALL UP1, P1 ;  /* 0x00000000003f7886 */ /* 0x000fc60000820000 */
[----:B------:R-:W1:Y:S01]  /*0430*/  @!UP0 S2UR UR7, SR_CgaCtaId ;  /* 0x00000000000789c3 */ /* 0x000e620000008800 */
[----:B------:R-:W-:Y:S01]  /*0440*/  @!UP0 UMOV UR6, 0x400 ;  /* 0x0000040000068882 */ /* 0x000fe20000000000 */
[----:B------:R-:W-:-:S04]  /*0450*/  @!UP0 UIADD3 UR4, -UR4, 0x100000, URZ ;  /* 0x0010000004048890 */ /* 0x000fc8000fffe13f */
[----:B------:R-:W-:Y:S02]  /*0460*/  @!UP0 USHF.L.U32 UR5, UR4, 0xb, URZ ;  /* 0x0000000b04058899 */ /* 0x000fe4000800063f */
[----:B------:R-:W-:Y:S01]  /*0470*/  @!UP0 USHF.L.U32 UR4, UR4, 0x1, URZ ;  /* 0x0000000104048899 */ /* 0x000fe2000800063f */
[----:B------:R-:W-:Y:S01]  /*0480*/  IMAD.IADD R0, R2, 0x1, -R3 ;  /* 0x0000000102007824 */ /* 0x000fe200078e0a03 */
[----:B------:R-:W-:Y:S01]  /*0490*/  @!UP1 UMOV UR9, 0x400 ;  /* 0x0000040000099882 */ /* 0x000fe20000000000 */
[----:B------:R-:W-:Y:S01]  /*04a0*/  VOTEU.ALL UP2, P1 ;  /* 0x00000000003f7886 */ /* 0x000fe20000840000 */
[----:B------:R-:W-:Y:S01]  /*04b0*/  VOTEU.ALL UP3, P1 ;  /* 0x00000000003f7886 */ /* 0x000fe20000860000 */
[----:B------:R-:W-:Y:S01]  /*04c0*/  VOTEU.ALL UP4, P1 ;  /* 0x00000000003f7886 */ /* 0x000fe20000880000 */
[----:B------:R-:W5:Y:S01]  /*04d0*/  @!UP1 S2UR UR10, SR_CgaCtaId ;  /* 0x00000000000a99c3 */ /* 0x000f620000008800 */
[----:B------:R-:W-:Y:S01]  /*04e0*/  VOTEU.ALL UP5, P1 ;  /* 0x00000000003f7886 */ /* 0x000fe200008a0000 */
[----:B------:R-:W-:-:S04]  /*04f0*/  SHF.R.S32.HI R3, RZ, 0x1f, R4 ;  /* 0x0000001fff037819 */ /* 0x000fc80000011404 */
[----:B------:R-:W-:-:S04]  /*0500*/  LEA.HI R3, R3, R4, RZ, 0x7 ;  /* 0x0000000403037211 */ /* 0x000fc800078f38ff */
[----:B------:R-:W-:-:S05]  /*0510*/  LOP3.LUT R3, R3, 0xffffff80, RZ, 0xc0, !PT ;  /* 0xffffff8003037812 */ /* 0x000fca00078ec0ff */
[----:B------:R-:W-:Y:S01]  /*0520*/  IMAD.IADD R3, R4, 0x1, -R3 ;  /* 0x0000000104037824 */ /* 0x000fe200078e0a03 */
[----:B-1----:R-:W-:Y:S02]  /*0530*/  @!UP0 ULEA UR8, UR7, UR6, 0x18 ;  /* 0x0000000607088291 */ /* 0x002fe4000f8ec03f */
[----:B------:R-:W-:-:S04]  /*0540*/  @!UP1 UIADD3 UR6, -UR11, 0x100000, URZ ;  /* 0x001000000b069890 */ /* 0x000fc8000fffe13f */
[----:B------:R-:W-:Y:S02]  /*0550*/  @!UP1 USHF.L.U32 UR7, UR6, 0xb, URZ ;  /* 0x0000000b06079899 */ /* 0x000fe4000800063f */
[----:B------:R-:W-:Y:S01]  /*0560*/  @!UP1 USHF.L.U32 UR6, UR6, 0x1, URZ ;  /* 0x0000000106069899 */ /* 0x000fe2000800063f */
[----:B------:R-:W-:Y:S01]  /*0570*/  VOTEU.ALL UP0, P0 ;  /* 0x00000000003f7886 */ /* 0x000fe20000000000 */
[----:B-----5:R-:W-:Y:S01]  /*0580*/  @!UP1 ULEA UR9, UR10, UR9, 0x18 ;  /* 0x000000090a099291 */ /* 0x020fe2000f8ec03f */
[----:B------:R-:W-:Y:S02]  /*0590*/  VOTEU.ALL UP1, P0 ;  /* 0x00000000003f7886 */ /* 0x000fe40000020000 */
[----:B------:R-:W-:Y:S01]  /*05a0*/  ULDC.64 UR10, c[0x0][0x598] ;  /* 0x00016600000a7ab9 */ /* 0x000fe20000000a00 */
[----:B------:R-:W-:Y:S01]  /*05b0*/  ISETP.NE.AND P0, PT, R0, 0x3, PT ;  /* 0x000000030000780c */ /* 0x000fe20003f05270 */
[----:B------:R-:W1:Y:S02]  /*05c0*/  FENCE.VIEW.ASYNC.S ;  /* 0x00000000000073c6 */ /* 0x000e640000000000 */
[----:B-1----:R1:W2:Y:S01]  /*05d0*/  @!UP0 SYNCS.EXCH.64 URZ, [UR8+0x80], UR4 ;  /* 0x00008004083f85b2 */ /* 0x0022a20008000100 */
[----:B------:R-:W-:-:S02]  /*05e0*/  ISETP.NE.U32.AND P1, PT, RZ, UR10, PT ;  /* 0x0000000aff007c0c */ /* 0x000fc4000bf25070 */
[----:B------:R-:W-:Y:S02]  /*05f0*/  ISETP.EQ.OR P0, PT, R0, RZ, !P0 ;  /* 0x000000ff0000720c */ /* 0x000fe40004702670 */
[----:B------:R-:W-:Y:S02]  /*0600*/  ISETP.NE.AND.EX P1, PT, RZ, UR11, PT, P1 ;  /* 0x0000000bff007c0c */ /* 0x000fe4000bf25310 */
[----:B------:R-:W-:-:S04]  /*0610*/  ISETP.EQ.AND P0, PT, R8, RZ, P0 ;  /* 0x000000ff0800720c */ /* 0x000fc80000702270 */
[----:B------:R-:W-:-:S04]  /*0620*/  SEL R16, RZ, 0x1, !P0 ;  /* 0x00000001ff107807 */ /* 0x000fc80004000000 */
[----:B------:R-:W-:Y:S01]  /*0630*/  SEL R16, R16, 0x2, P3 ;  /* 0x0000000210107807 */ /* 0x000fe20001800000 */
[----:B------:R1:W2:Y:S01]  /*0640*/  @!UP1 SYNCS.EXCH.64 URZ, [UR8+0x88], UR4 ;  /* 0x00008804083f95b2 */ /* 0x0002a20008000100 */
[----:B------:R-:W-:Y:S01]  /*0650*/  NOP ;  /* 0x0000000000007918 */ /* 0x000fe20000000000 */
[----:B------:R1:W2:Y:S01]  /*0660*/  @!UP2 SYNCS.EXCH.64 URZ, [UR9+0x60], UR6 ;  /* 0x00006006093fa5b2 */ /* 0x0002a20008000100 */
[----:B------:R1:W2:Y:S01]  /*0670*/  @!UP3 SYNCS.EXCH.64 URZ, [UR9+0x68], UR6 ;  /* 0x00006806093fb5b2 */ /* 0x0002a20008000100 */
[----:B------:R1:W2:Y:S01]  /*0680*/  @!UP4 SYNCS.EXCH.64 URZ, [UR9+0x70], UR6 ;  /* 0x00007006093fc5b2 */ /* 0x0002a20008000100 */
[----:B------:R1:W2:Y:S01]  /*0690*/  @!UP5 SYNCS.EXCH.64 URZ, [UR9+0x78], UR6 ;  /* 0x00007806093fd5b2 */ /* 0x0002a20008000100 */
[----:B------:R-:W-:Y:S01]  /*06a0*/  NOP ;  /* 0x0000000000007918 */ /* 0x000fe20000000000 */
[----:B--234-:R-:W-:Y:S06]  /*06b0*/  BAR.SYNC.DEFER_BLOCKING 0x0 ;  /* 0x0000000000007b1d */ /* 0x01cfec0000010000 */
[----:B01----:R-:W-:Y:S05]  /*06c0*/  @!P1 BRA `(.L_x_3) ;  /* 0x00000000001c9947 */ /* 0x003fea0003800000 */
[----:B------:R-:W0:Y:S02]  /*06d0*/  LDC.64 R6, c[0x0][0x598] ;  /* 0x00016600ff067b82 */ /* 0x000e240000000a00 */
[----:B0-----:R-:W2:Y:S02]  /*06e0*/  LDG.E.64 R6, desc[UR36][R6.64] ;  /* 0x0000002406067981 */ /* 0x001ea4000c1e1b00 */
[----:B--2---:R-:W-:-:S04]  /*06f0*/  ISETP.NE.U32.AND P0, PT, R6, RZ, PT ;  /* 0x000000ff0600720c */ /* 0x004fc80003f05070 */
[----:B------:R-:W-:-:S13]  /*0700*/  ISETP.NE.AND.EX P0, PT, R7, RZ, PT, P0 ;  /* 0x000000ff0700720c */ /* 0x000fda0003f05300 */
[----:B------:R-:W-:Y:S05]  /*0710*/  @!P0 BRA `(.L_x_3) ;  /* 0x0000000000088947 */ /* 0x000fea0003800000 */
[----:B------:R1:W5:Y:S01]  /*0720*/  LD.E R153, desc[UR36][R6.64] ;  /* 0x0000002406997980 */ /* 0x000362000c101900 */
[----:B------:R-:W-:Y:S05]  /*0730*/  BRA `(.L_x_4) ;  /* 0x0000000000247947 */ /* 0x000fea0003800000 */
.L_x_3:
[----:B------:R-:W-:Y:S02]  /*0740*/  ULDC.64 UR4, c[0x0][0x588] ;  /* 0x0001620000047ab9 */ /* 0x000fe40000000a00 */
[----:B------:R-:W-:-:S04]  /*0750*/  ISETP.NE.U32.AND P0, PT, RZ, UR4, PT ;  /* 0x00000004ff007c0c */ /* 0x000fc8000bf05070 */
[----:B------:R-:W-:-:S13]  /*0760*/  ISETP.NE.AND.EX P0, PT, RZ, UR5, PT, P0 ;  /* 0x00000005ff007c0c */ /* 0x000fda000bf05300 */
[----:B------:R-:W-:Y:S05]  /*0770*/  @!P0 BRA `(.L_x_5) ;  /* 0x00000000000c8947 */ /* 0x000fea0003800000 */
[----:B------:R-:W0:Y:S02]  /*0780*/  LDC.64 R6, c[0x0][0x588] ;  /* 0x00016200ff067b82 */ /* 0x000e240000000a00 */
[----:B0-----:R0:W5:Y:S01]  /*0790*/  LDG.E R153, desc[UR36][R6.64] ;  /* 0x0000002406997981 */ /* 0x001162000c1e1900 */
[----:B------:R-:W-:Y:S05]  /*07a0*/  BRA `(.L_x_4) ;  /* 0x0000000000087947 */ /* 0x000fea0003800000 */
.L_x_5:
[----:B------:R-:W-:Y:S02]  /*07b0*/  ULDC UR4, c[0x0][0x580] ;  /* 0x0001600000047ab9 */ /* 0x000fe40000000800 */
[----:B------:R-:W-:-:S07]  /*07c0*/  IMAD.U32 R153, RZ, RZ, UR4 ;  /* 0x00000004ff997e24 */ /* 0x000fce000f8e00ff */
.L_x_4:
[----:B------:R-:W-:Y:S02]  /*07d0*/  ULDC.64 UR4, c[0x0][0x5a0] ;  /* 0x0001680000047ab9 */ /* 0x000fe40000000a00 */
[----:B------:R-:W-:-:S04]  /*07e0*/  ISETP.NE.U32.AND P0, PT, RZ, UR4, PT ;  /* 0x00000004ff007c0c */ /* 0x000fc8000bf05070 */
[----:B------:R-:W-:-:S13]  /*07f0*/  ISETP.NE.AND.EX P0, PT, RZ, UR5, PT, P0 ;  /* 0x00000005ff007c0c */ /* 0x000fda000bf05300 */
[----:B------:R-:W-:Y:S05]  /*0800*/  @!P0 BRA `(.L_x_6) ;  /* 0x00000000001c8947 */ /* 0x000fea0003800000 */
[----:B01----:R-:W0:Y:S02]  /*0810*/  LDC.64 R6, c[0x0][0x5a0] ;  /* 0x00016800ff067b82 */ /* 0x003e240000000a00 */
[----:B0-----:R-:W2:Y:S02]  /*0820*/  LDG.E.64 R6, desc[UR36][R6.64] ;  /* 0x0000002406067981 */ /* 0x001ea4000c1e1b00 */
[----:B--2---:R-:W-:-:S04]  /*0830*/  ISETP.NE.U32.AND P0, PT, R6, RZ, PT ;  /* 0x000000ff0600720c */ /* 0x004fc80003f05070 */
[----:B------:R-:W-:-:S13]  /*0840*/  ISETP.NE.AND.EX P0, PT, R7, RZ, PT, P0 ;  /* 0x000000ff0700720c */ /* 0x000fda0003f05300 */
[----:B------:R-:W-:Y:S05]  /*0850*/  @!P0 BRA `(.L_x_6) ;  /* 0x0000000000088947 */ /* 0x000fea0003800000 */
[----:B------:R3:W5:Y:S01]  /*0860*/  LD.E R152, desc[UR36][R6.64] ;  /* 0x0000002406987980 */ /* 0x000762000c101900 */
[----:B------:R-:W-:Y:S05]  /*0870*/  BRA `(.L_x_7) ;  /* 0x0000000000247947 */ /* 0x000fea0003800000 */
.L_x_6:
[----:B------:R-:W-:Y:S02]  /*0880*/  ULDC.64 UR4, c[0x0][0x590] ;  /* 0x0001640000047ab9 */ /* 0x000fe40000000a00 */
[----:B------:R-:W-:-:S04]  /*0890*/  ISETP.NE.U32.AND P0, PT, RZ, UR4, PT ;  /* 0x00000004ff007c0c */ /* 0x000fc8000bf05070 */
[----:B------:R-:W-:-:S13]  /*08a0*/  ISETP.NE.AND.EX P0, PT, RZ, UR5, PT, P0 ;  /* 0x00000005ff007c0c */ /* 0x000fda000bf05300 */
[----:B------:R-:W-:Y:S05]  /*08b0*/  @!P0 BRA `(.L_x_8) ;  /* 0x00000000000c8947 */ /* 0x000fea0003800000 */
[----:B01----:R-:W0:Y:S02]  /*08c0*/  LDC.64 R6, c[0x0][0x590] ;  /* 0x00016400ff067b82 */ /* 0x003e240000000a00 */
[----:B0-----:R2:W5:Y:S01]  /*08d0*/  LDG.E R152, desc[UR36][R6.64] ;  /* 0x0000002406987981 */ /* 0x001562000c1e1900 */
[----:B------:R-:W-:Y:S05]  /*08e0*/  BRA `(.L_x_7) ;  /* 0x0000000000087947 */ /* 0x000fea0003800000 */
.L_x_8:
[----:B------:R-:W-:Y:S02]  /*08f0*/  ULDC UR4, c[0x0][0x584] ;  /* 0x0001610000047ab9 */ /* 0x000fe40000000800 */
[----:B------:R-:W-:-:S07]  /*0900*/  IMAD.U32 R152, RZ, RZ, UR4 ;  /* 0x00000004ff987e24 */ /* 0x000fce000f8e00ff */
.L_x_7:
[----:B------:R-:W4:Y:S01]  /*0910*/  LDC R2, c[0x0][0x65c] ;  /* 0x00019700ff027b82 */ /* 0x000f220000000800 */
[----:B------:R-:W4:Y:S01]  /*0920*/  S2R R14, SR_CTAID.Y ;  /* 0x00000000000e7919 */ /* 0x000f220000002600 */
[----:B------:R-:W-:Y:S01]  /*0930*/  ULDC UR6, c[0x0][0x28c] ;  /* 0x0000a30000067ab9 */ /* 0x000fe20000000800 */
[----:B------:R-:W-:Y:S01]  /*0940*/  ISETP.NE.AND P0, PT, R8, 0x2, PT ;  /* 0x000000020800780c */ /* 0x000fe20003f05270 */
[----:B------:R-:W-:Y:S01]  /*0950*/  UIADD3 UR6, UR6, 0x3f, URZ ;  /* 0x0000003f06067890 */ /* 0x000fe2000fffe03f */
[----:B0123--:R-:W0:Y:S01]  /*0960*/  S2R R6, SR_CTAID.X ;  /* 0x0000000000067919 */ /* 0x00fe220000002500 */
[----:B------:R-:W-:Y:S01]  /*0970*/  IMAD.MOV.U32 R7, RZ, RZ, RZ ;  /* 0x000000ffff077224 */ /* 0x000fe200078e00ff */
[----:B------:R-:W-:Y:S01]  /*0980*/  UMOV UR39, URZ ;  /* 0x0000003f00277c82 */ /* 0x000fe20008000000 */
[----:B------:R-:W-:Y:S01]  /*0990*/  USHF.R.S32.HI UR7, URZ, 0x1f, UR6 ;  /* 0x0000001f3f077899 */ /* 0x000fe20008011406 */
[----:B------:R-:W-:Y:S01]  /*09a0*/  UMOV UR38, URZ ;  /* 0x0000003f00267c82 */ /* 0x000fe20008000000 */
[----:B------:R-:W-:-:S02]  /*09b0*/  ULDC.64 UR8, c[0x0][0x650] ;  /* 0x0001940000087ab9 */ /* 0x000fc40000000a00 */
[----:B------:R-:W-:-:S04]  /*09c0*/  ULEA.HI UR7, UR7, UR6, URZ, 0x6 ;  /* 0x0000000607077291 */ /* 0x000fc8000f8f303f */
[----:B------:R-:W-:Y:S01]  /*09d0*/  USHF.R.S32.HI UR40, URZ, 0x6, UR7 ;  /* 0x000000063f287899 */ /* 0x000fe20008011407 */
[----:B----4-:R-:W-:-:S13]  /*09e0*/  ISETP.NE.AND P1, PT, R2, 0x1, PT ;  /* 0x000000010200780c */ /* 0x010fda0003f25270 */
[----:B------:R-:W0:Y:S01]  /*09f0*/  @P1 LDC R19, c[0x0][0x10] ;  /* 0x00000400ff131b82 */ /* 0x000e220000000800 */
[----:B------:R-:W-:Y:S02]  /*0a00*/  @P1 IMAD.MOV.U32 R8, RZ, RZ, R14 ;  /* 0x000000ffff081224 */ /* 0x000fe400078e000e */
[----:B------:R-:W-:Y:S02]  /*0a10*/  @P1 IMAD.MOV.U32 R9, RZ, RZ, RZ ;  /* 0x000000ffff091224 */ /* 0x000fe400078e00ff */
[----:B------:R-:W-:-:S03]  /*0a20*/  @P1 IMAD.MOV.U32 R17, RZ, RZ, RZ ;  /* 0x000000ffff111224 */ /* 0x000fc600078e00ff */
[----:B------:R-:W1:Y:S01]  /*0a30*/  @!P1 LDC R11, c[0x0][0xc] ;  /* 0x00000300ff0b9b82 */ /* 0x000e620000000800 */
[----:B------:R-:W-:Y:S01]  /*0a40*/  ULDC UR4, c[0x0][0xc] ;  /* 0x0000030000047ab9 */ /* 0x000fe20000000800 */
[----:B------:R-:W-:Y:S02]  /*0a50*/  ULDC UR5, c[0x0][0x10] ;  /* 0x0000040000057ab9 */ /* 0x000fe40000000800 */
[----:B------:R-:W-:-:S04]  /*0a60*/  UIMAD.WIDE.U32 UR4, UR4, UR5, URZ ;  /* 0x00000005040472a5 */ /* 0x000fc8000f8e003f */
[----:B------:R-:W2:Y:S01]  /*0a70*/  LDC R2, c[0x0][0x14] ;  /* 0x00000500ff027b82 */ /* 0x000ea20000000800 */
[----:B0-----:R-:W-:-:S04]  /*0a80*/  @P1 IMAD.WIDE.U32 R18, R6, R19, R8 ;  /* 0x0000001306121225 */ /* 0x001fc800078e0008 */
[----:B------:R-:W-:Y:S02]  /*0a90*/  @P1 IMAD.IADD R17, R19, 0x1, R17 ;  /* 0x0000000113111824 */ /* 0x000fe400078e0211 */
[----:B-1----:R-:W-:-:S04]  /*0aa0*/  @!P1 IMAD.WIDE.U32 R8, R11, R14, R6 ;  /* 0x0000000e0b089225 */ /* 0x002fc800078e0006 */
[----:B------:R-:W-:Y:S02]  /*0ab0*/  @!P1 IMAD.MOV.U32 R18, RZ, RZ, R8 ;  /* 0x000000ffff129224 */ /* 0x000fe400078e0008 */
[----:B------:R-:W-:Y:S02]  /*0ac0*/  @!P1 IMAD.MOV.U32 R17, RZ, RZ, R9 ;  /* 0x000000ffff119224 */ /* 0x000fe400078e0009 */
[----:B--2---:R-:W-:-:S04]  /*0ad0*/  IMAD.WIDE.U32 R12, R2, UR4, RZ ;  /* 0x00000004020c7c25 */ /* 0x004fc8000f8e00ff */
[----:B------:R-:W-:Y:S01]  /*0ae0*/  IMAD R23, R2, UR5, RZ ;  /* 0x0000000502177c24 */ /* 0x000fe2000f8e02ff */
[----:B------:R0:W-:Y:S03]  /*0af0*/  STL.64 [R1], R12 ;  /* 0x0000000c01007387 */ /* 0x0001e60000100a00 */
[----:B------:R-:W-:Y:S01]  /*0b00*/  IMAD.IADD R23, R13, 0x1, R23 ;  /* 0x000000010d177824 */ /* 0x000fe200078e0217 */
[----:B------:R-:W-:Y:S06]  /*0b10*/  @P0 BRA `(.L_x_9) ;  /* 0x0000000000200947 */ /* 0x000fec0003800000 */
[----:B------:R-:W-:Y:S01]  /*0b20*/  UISETP.GE.U32.AND UP0, UPT, UR40, 0x5, UPT ;  /* 0x000000052800788c */ /* 0x000fe2000bf06070 */
[----:B------:R-:W-:Y:S01]  /*0b30*/  IADD3 R18, P0, R18, R12, RZ ;  /* 0x0000000c12127210 */ /* 0x000fe20007f1e0ff */
[----:B------:R-:W-:Y:S01]  /*0b40*/  UIMAD.WIDE.U32 UR4, UR40, -0x33333333, URZ ;  /* 0xcccccccd280478a5 */ /* 0x000fe2000f8e003f */
[----:B------:R-:W-:-:S03]  /*0b50*/  UMOV UR38, URZ ;  /* 0x0000003f00267c82 */ /* 0x000fc60008000000 */
[----:B------:R-:W-:Y:S01]  /*0b60*/  USHF.R.U32.HI UR4, URZ, 0x2, UR5 ;  /* 0x000000023f047899 */ /* 0x000fe20008011605 */
[----:B------:R-:W-:-:S03]  /*0b70*/  IMAD.X R17, R23, 0x1, R17, P0 ;  /* 0x0000000117117824 */ /* 0x000fc600000e0611 */
[----:B------:R-:W-:Y:S02]  /*0b80*/  UIMAD UR39, UR4, -0x5, UR40 ;  /* 0xfffffffb042778a4 */ /* 0x000fe4000f8e0228 */
[----:B------:R-:W-:-:S12]  /*0b90*/  @UP0 ULOP3.LUT UR38, UR4, 0x1, URZ, 0xc0, !UPT ;  /* 0x0000000104260892 */ /* 0x000fd8000f8ec03f */
.L_x_9:
[----:B------:R-:W-:Y:S01]  /*0ba0*/  ISETP.GE.U32.AND P0, PT, R18, UR8, PT ;  /* 0x0000000812007c0c */ /* 0x000fe2000bf06070 */
[----:B------:R-:W-:Y:S01]  /*0bb0*/  IMAD.MOV.U32 R19, RZ, RZ, -0x1 ;  /* 0xffffffffff137424 */ /* 0x000fe200078e00ff */
[----:B------:R-:W-:Y:S01]  /*0bc0*/  PRMT R8, RZ, 0x7610, R8 ;  /* 0x00007610ff087816 */ /* 0x000fe20000000008 */
[----:B------:R-:W-:Y:S01]  /*0bd0*/  IMAD.MOV.U32 R22, RZ, RZ, -0x1 ;  /* 0xffffffffff167424 */ /* 0x000fe200078e00ff */
[----:B------:R-:W-:Y:S01]  /*0be0*/  ISETP.GE.U32.AND.EX P0, PT, R17, UR9, PT, P0 ;  /* 0x0000000911007c0c */ /* 0x000fe2000bf06100 */
[----:B------:R-:W-:-:S12]  /*0bf0*/  IMAD.MOV.U32 R2, RZ, RZ, -0x1 ;  /* 0xffffffffff027424 */ /* 0x000fd800078e00ff */
[----:B------:R-:W-:Y:S05]  /*0c00*/  @P0 BRA `(.L_x_10) ;  /* 0x00000004005c0947 */ /* 0x000fea0003800000 */
[----:B------:R-:W1:Y:S01]  /*0c10*/  LDC.64 R20, c[0x0][0x628] ;  /* 0x00018a00ff147b82 */ /* 0x000e620000000a00 */
[----:B------:R-:W-:Y:S02]  /*0c20*/  IMAD.MOV.U32 R8, RZ, RZ, R18 ;  /* 0x000000ffff087224 */ /* 0x000fe400078e0012 */
[----:B------:R-:W-:-:S05]  /*0c30*/  IMAD.MOV.U32 R9, RZ, RZ, R17 ;  /* 0x000000ffff097224 */ /* 0x000fca00078e0011 */
[----:B------:R-:W2:Y:S08]  /*0c40*/  LDC R2, c[0x0][0x630] ;  /* 0x00018c00ff027b82 */ /* 0x000eb00000000800 */
[----:B------:R-:W3:Y:S01]  /*0c50*/  LDC.64 R24, c[0x0][0x620] ;  /* 0x00018800ff187b82 */ /* 0x000ee20000000a00 */
[----:B-1----:R-:W-:-:S04]  /*0c60*/  ISETP.NE.U32.AND P0, PT, R20, RZ, PT ;  /* 0x000000ff1400720c */ /* 0x002fc80003f05070 */
[----:B------:R-:W-:-:S13]  /*0c70*/  ISETP.NE.AND.EX P0, PT, R21, RZ, PT, P0 ;  /* 0x000000ff1500720c */ /* 0x000fda0003f05300 */
[----:B--23--:R-:W-:Y:S05]  /*0c80*/  @!P0 BRA `(.L_x_11) ;  /* 0x0000000000288947 */ /* 0x00cfea0003800000 */
[----:B0-----:R-:W0:Y:S02]  /*0c90*/  LDC R13, c[0x0][0x634] ;  /* 0x00018d00ff0d7b82 */ /* 0x001e240000000800 */
[----:B0-----:R-:W-:-:S05]  /*0ca0*/  IADD3 R13, P0, R18, R13, RZ ;  /* 0x0000000d120d7210 */ /* 0x001fca0007f1e0ff */
[----:B------:R-:W-:-:S04]  /*0cb0*/  IMAD.X R15, RZ, RZ, R17, P0 ;  /* 0x000000ffff0f7224 */ /* 0x000fc800000e0611 */
[----:B------:R-:W-:-:S04]  /*0cc0*/  IMAD.WIDE.U32 R8, R15, R20, RZ ;  /* 0x000000140f087225 */ /* 0x000fc800078e00ff */
[----:B------:R-:W-:-:S04]  /*0cd0*/  IMAD.WIDE.U32 R10, P0, R13, R21, R8 ;  /* 0x000000150d0a7225 */ /* 0x000fc80007800008 */
[----:B------:R-:W-:-:S04]  /*0ce0*/  IMAD.WIDE.U32 R8, R13, R20, RZ ;  /* 0x000000140d087225 */ /* 0x000fc800078e00ff */
[----:B------:R-:W-:Y:S01]  /*0cf0*/  IMAD.X R13, RZ, RZ, RZ, P0 ;  /* 0x000000ffff0d7224 */ /* 0x000fe200000e06ff */
[----:B------:R-:W-:Y:S01]  /*0d00*/  IADD3 RZ, P0, R9, R10, RZ ;  /* 0x0000000a09ff7210 */ /* 0x000fe20007f1e0ff */
[----:B------:R-:W-:-:S04]  /*0d10*/  IMAD.MOV.U32 R12, RZ, RZ, R11 ;  /* 0x000000ffff0c7224 */ /* 0x000fc800078e000b */
[----:B------:R-:W-:-:S08]  /*0d20*/  IMAD.WIDE.U32.X R8, R15, R21, R12, P0 ;  /* 0x000000150f087225 */ /* 0x000fd000000e040c */
.L_x_11:
[-CC-:B------:R-:W-:Y:S01]  /*0d30*/  SHF.R.U64 R31, R8, R2.reuse, R9.reuse ;  /* 0x00000002081f7219 */ /* 0x180fe20000001209 */
[----:B0-----:R-:W0:Y:S01]  /*0d40*/  LDC R12, c[0x0][0x618] ;  /* 0x00018600ff0c7b82 */ /* 0x001e220000000800 */
[----:B------:R-:W-:Y:S01]  /*0d50*/  SHF.R.U32.HI R7, RZ, R2, R9 ;  /* 0x00000002ff077219 */ /* 0x000fe20000011609 */
[----:B------:R-:W-:Y:S01]  /*0d60*/  ULDC UR4, c[0x0][0x150] ;  /* 0x0000540000047ab9 */ /* 0x000fe20000000800 */
[----:B------:R-:W-:Y:S01]  /*0d70*/  IADD3 R11, P0, RZ, -R31, RZ ;  /* 0x8000001fff0b7210 */ /* 0x000fe20007f1e0ff */
[----:B------:R-:W-:Y:S01]  /*0d80*/  IMAD.MOV.U32 R19, RZ, RZ, R17 ;  /* 0x000000ffff137224 */ /* 0x000fe200078e0011 */
[----:B------:R-:W-:-:S03]  /*0d90*/  I2FP.F32.U32 R2, R6 ;  /* 0x0000000600027245 */ /* 0x000fc60000201000 */
[----:B------:R-:W1:Y:S01]  /*0da0*/  LDC.64 R26, c[0x0][0x640] ;  /* 0x00019000ff1a7b82 */ /* 0x000e620000000a00 */
[----:B------:R-:W-:Y:S02]  /*0db0*/  IMAD.X R13, RZ, RZ, ~R7, P0 ;  /* 0x000000ffff0d7224 */ /* 0x000fe400000e0e07 */
[----:B------:R-:W-:Y:S01]  /*0dc0*/  FMUL R2, R2, UR4 ;  /* 0x0000000402027c20 */ /* 0x000fe20008400000 */
[----:B------:R-:W-:Y:S01]  /*0dd0*/  IMAD.WIDE.U32 R8, R11, R24, R18 ;  /* 0x000000180b087225 */ /* 0x000fe200078e0012 */
[----:B------:R-:W-:-:S03]  /*0de0*/  ULDC UR4, c[0x0][0x154] ;  /* 0x0000550000047ab9 */ /* 0x000fc60000000800 */
[----:B------:R-:W-:Y:S01]  /*0df0*/  IMAD R10, R13, R24, RZ ;  /* 0x000000180d0a7224 */ /* 0x000fe200078e02ff */
[----:B------:R-:W2:Y:S01]  /*0e00*/  LDC R7, c[0x0][0x144] ;  /* 0x00005100ff077b82 */ /* 0x000ea20000000800 */
[----:B------:R-:W3:Y:S02]  /*0e10*/  F2I.U32.TRUNC.NTZ R2, R2 ;  /* 0x0000000200027305 */ /* 0x000ee4000020f000 */
[----:B------:R-:W-:-:S04]  /*0e20*/  IMAD R11, R11, R25, R10 ;  /* 0x000000190b0b7224 */ /* 0x000fc800078e020a */
[----:B------:R-:W-:Y:S01]  /*0e30*/  IMAD.IADD R9, R9, 0x1, R11 ;  /* 0x0000000109097824 */ /* 0x000fe200078e020b */
[----:B------:R-:W4:Y:S01]  /*0e40*/  LDC R22, c[0x0][0x608] ;  /* 0x00018200ff167b82 */ /* 0x000f220000000800 */
[----:B------:R-:W-:-:S03]  /*0e50*/  IMAD.MOV.U32 R11, RZ, RZ, -0x1 ;  /* 0xffffffffff0b7424 */ /* 0x000fc600078e00ff */
[--C-:B0-----:R-:W-:Y:S02]  /*0e60*/  SHF.R.U64 R20, R8, R12, R9.reuse ;  /* 0x0000000c08147219 */ /* 0x101fe40000001209 */
[----:B------:R-:W-:Y:S02]  /*0e70*/  I2FP.F32.U32 R8, R14 ;  /* 0x0000000e00087245 */ /* 0x000fe40000201000 */
[----:B------:R-:W0:Y:S01]  /*0e80*/  LDC R24, c[0x0][0x658] ;  /* 0x00019600ff187b82 */ /* 0x000e220000000800 */
[----:B-1----:R-:W-:Y:S01]  /*0e90*/  ISETP.NE.U32.AND P0, PT, R26, RZ, PT ;  /* 0x000000ff1a00720c */ /* 0x002fe20003f05070 */
[----:B---3--:R-:W-:Y:S02]  /*0ea0*/  IMAD.MOV R10, RZ, RZ, -R2 ;  /* 0x000000ffff0a7224 */ /* 0x008fe400078e0a02 */
[----:B------:R-:W-:Y:S01]  /*0eb0*/  FMUL R8, R8, UR4 ;  /* 0x0000000408087c20 */ /* 0x000fe20008400000 */
[----:B------:R-:W-:Y:S02]  /*0ec0*/  SHF.R.U32.HI R9, RZ, R12, R9 ;  /* 0x0000000cff097219 */ /* 0x000fe40000011609 */
[----:B------:R-:W-:Y:S01]  /*0ed0*/  ISETP.NE.AND.EX P0, PT, R27, RZ, PT, P0 ;  /* 0x000000ff1b00720c */ /* 0x000fe20003f05300 */
[----:B------:R1:W3:Y:S01]  /*0ee0*/  F2I.U32.TRUNC.NTZ R15, R8 ;  /* 0x00000008000f7305 */ /* 0x0002e2000020f000 */
[----:B------:R-:W1:Y:S01]  /*0ef0*/  LDC R19, c[0x0][0x148] ;  /* 0x00005200ff137b82 */ /* 0x000e620000000800 */
[----:B--2---:R-:W-:-:S07]  /*0f00*/  IMAD R2, R7, R10, R6 ;  /* 0x0000000a07027224 */ /* 0x004fce00078e0206 */
[----:B------:R-:W2:Y:S01]  /*0f10*/  LDC R25, c[0x0][0x600] ;  /* 0x00018000ff197b82 */ /* 0x000ea20000000800 */
[-CC-:B----4-:R-:W-:Y:S02]  /*0f20*/  SHF.R.U64 R32, R20, R22.reuse, R9.reuse ;  /* 0x0000001614207219 */ /* 0x190fe40000001209 */
[----:B------:R-:W-:Y:S01]  /*0f30*/  SHF.R.U32.HI R7, RZ, R22, R9 ;  /* 0x00000016ff077219 */ /* 0x000fe20000011609 */
[----:B------:R-:W-:-:S04]  /*0f40*/  IMAD.MOV.U32 R9, RZ, RZ, 0x1 ;  /* 0x00000001ff097424 */ /* 0x000fc800078e00ff */
[----:B------:R-:W4:Y:S01]  /*0f50*/  LDC R28, c[0x0][0x648] ;  /* 0x00019200ff1c7b82 */ /* 0x000f220000000800 */
[-C--:B0-----:R-:W-:Y:S02]  /*0f60*/  SHF.L.U32 R6, R11, R24.reuse, RZ ;  /* 0x000000180b067219 */ /* 0x081fe400000006ff */
[--C-:B------:R-:W-:Y:S02]  /*0f70*/  SHF.R.U64 R22, R32, R24, R7.reuse ;  /* 0x0000001820167219 */ /* 0x100fe40000001207 */
[----:B------:R-:W-:Y:S02]  /*0f80*/  LOP3.LUT R13, RZ, R6, RZ, 0x33, !PT ;  /* 0x00000006ff0d7212 */ /* 0x000fe400078e33ff */
[-C--:B------:R-:W-:Y:S01]  /*0f90*/  SHF.R.U32.HI R7, RZ, R24.reuse, R7 ;  /* 0x00000018ff077219 */ /* 0x080fe20000011607 */
[----:B------:R-:W0:Y:S01]  /*0fa0*/  LDC R29, c[0x0][0x638] ;  /* 0x00018e00ff1d7b82 */ /* 0x000e220000000800 */
[----:B------:R-:W-:Y:S01]  /*0fb0*/  SHF.L.U32 R12, R9, R24, RZ ;  /* 0x00000018090c7219 */ /* 0x000fe200000006ff */
[----:B------:R-:W-:-:S06]  /*0fc0*/  IMAD.MOV.U32 R6, RZ, RZ, R22 ;  /* 0x000000ffff067224 */ /* 0x000fcc00078e0016 */
[----:B------:R-:W0:Y:S01]  /*0fd0*/  LDC R30, c[0x0][0x610] ;  /* 0x00018400ff1e7b82 */ /* 0x000e220000000800 */
[----:B-1-3--:R-:W-:Y:S05]  /*0fe0*/  @!P0 BRA `(.L_x_12) ;  /* 0x0000000000288947 */ /* 0x00afea0003800000 */
[----:B------:R-:W1:Y:S02]  /*0ff0*/  LDC R11, c[0x0][0x64c] ;  /* 0x00019300ff0b7b82 */ /* 0x000e640000000800 */
[----:B-1----:R-:W-:-:S05]  /*1000*/  IADD3 R11, P0, R22, R11, RZ ;  /* 0x0000000b160b7210 */ /* 0x002fca0007f1e0ff */
        /* <DEDUP_REMOVED lines=8> */
.L_x_12:
[----:B----4-:R-:W-:Y:S01]  /*1090*/  SHF.R.U64 R6, R6, R28, R7 ;  /* 0x0000001c06067219 */ /* 0x010fe20000001207 */
[----:B--2---:R-:W-:Y:S01]  /*10a0*/  VIADD R7, R25, 0xffffffff ;  /* 0xffffffff19077836 */ /* 0x004fe20000000000 */
[----:B------:R-:W-:Y:S01]  /*10b0*/  LOP3.LUT R13, R32, R13, RZ, 0xc0, !PT ;  /* 0x0000000d200d7212 */ /* 0x000fe200078ec0ff */
[----:B------:R-:W-:Y:S02]  /*10c0*/  IMAD.MOV R15, RZ, RZ, -R15 ;  /* 0x000000ffff0f7224 */ /* 0x000fe400078e0a0f */
[----:B------:R-:W-:Y:S01]  /*10d0*/  IMAD.MOV R8, RZ, RZ, -R6 ;  /* 0x000000ffff087224 */ /* 0x000fe200078e0a06 */
[----:B------:R-:W-:Y:S01]  /*10e0*/  LOP3.LUT R7, R20, R7, RZ, 0xc0, !PT ;  /* 0x0000000714077212 */ /* 0x000fe200078ec0ff */
[----:B------:R-:W-:Y:S02]  /*10f0*/  IMAD R13, R12, R6, R13 ;  /* 0x000000060c0d7224 */ /* 0x000fe400078e020d */
[----:B------:R-:W-:Y:S02]  /*1100*/  @P1 IMAD R2, R19, R15, R14 ;  /* 0x0000000f13021224 */ /* 0x000fe400078e020e */
[----:B0-----:R-:W-:-:S02]  /*1110*/  IMAD R6, R8, R29, R22 ;  /* 0x0000001d08067224 */ /* 0x001fc400078e0216 */
[----:B------:R-:W-:Y:S02]  /*1120*/  IMAD R2, R13, R30, R2 ;  /* 0x0000001e0d027224 */ /* 0x000fe400078e0202 */
[----:B------:R-:W-:Y:S02]  /*1130*/  IMAD R19, R6, R25, R7 ;  /* 0x0000001906137224 */ /* 0x000fe400078e0207 */
[----:B------:R-:W-:-:S03]  /*1140*/  IMAD.MOV.U32 R8, RZ, RZ, 0x1 ;  /* 0x00000001ff087424 */ /* 0x000fc600078e00ff */
[----:B------:R-:W-:Y:S02]  /*1150*/  SEL R22, R19, R2, !P1 ;  /* 0x0000000213167207 */ /* 0x000fe40004800000 */
[----:B------:R-:W-:Y:S01]  /*1160*/  SEL R19, R2, R19, !P1 ;  /* 0x0000001302137207 */ /* 0x000fe20004800000 */
[----:B------:R-:W-:-:S07]  /*1170*/  IMAD.MOV.U32 R2, RZ, RZ, R31 ;  /* 0x000000ffff027224 */ /* 0x000fce00078e001f */
.L_x_10:
[----:B------:R-:W-:Y:S05]  /*1180*/  @!P2 BRA `(.L_x_13) ;  /* 0x000000740090a947 */ /* 0x000fea0003800000 */
[----:B------:R-:W-:-:S13]  /*1190*/  ISETP.GT.U32.AND P0, PT, R33, 0x1, PT ;  /* 0x000000012100780c */ /* 0x000fda0003f04070 */
[----:B------:R-:W-:Y:S05]  /*11a0*/  @P0 EXIT ;  /* 0x000000000000094d */ /* 0x000fea0003800000 */
.L_x_14:
[----:B------:R-:W-:-:S08]  /*11b0*/  NOP ;  /* 0x0000000000007918 */ /* 0x000fd00000000000 */
[----:B------:R-:W1:Y:S02]  /*11c0*/  USETMAXREG.TRY_ALLOC.CTAPOOL UP0, 0xe8 ;  /* 0x000000e8000079c8 */ /* 0x000e640008000600 */
[----:B-1----:R-:W-:-:S13]  /*11d0*/  PLOP3.LUT P0, PT, PT, PT, UP0, 0x80, 0x0 ;  /* 0x000000000000781c */ /* 0x002fda0003f0f008 */
[----:B------:R-:W-:Y:S05]  /*11e0*/  @!P0 BRA `(.L_x_14) ;  /* 0xfffffffc00f08947 */ /* 0x000fea000383ffff */
[----:B------:R-:W-:-:S13]  /*11f0*/  LOP3.LUT P0, RZ, R8, 0xff, RZ, 0xc0, !PT ;  /* 0x000000ff08ff7812 */ /* 0x000fda000780c0ff */
[----:B------:R-:W-:Y:S05]  /*1200*/  @!P0 EXIT ;  /* 0x000000000000894d */ /* 0x000fea0003800000 */
[----:B------:R-:W1:Y:S01]  /*1210*/  S2UR UR4, SR_CgaCtaId ;  /* 0x00000000000479c3 */ /* 0x000e620000008800 */
[----:B------:R-:W-:Y:S01]  /*1220*/  VIADD R6, R5, 0xffffffff ;  /* 0xffffffff05067836 */ /* 0x000fe20000000000 */
[----:B------:R-:W-:Y:S01]  /*1230*/  SHF.R.S32.HI R0, RZ, 0x1f, R3 ;  /* 0x0000001fff007819 */ /* 0x000fe20000011403 */
[----:B------:R-:W-:Y:S01]  /*1240*/  UMOV UR41, 0x400 ;  /* 0x0000040000297882 */ /* 0x000fe20000000000 */
[----:B------:R-:W-:Y:S02]  /*1250*/  UISETP.LT.AND UP0, UPT, UR40, 0x1, UPT ;  /* 0x000000012800788c */ /* 0x000fe4000bf01270 */
[----:B------:R-:W-:Y:S01]  /*1260*/  R2UR UR42, R6 ;  /* 0x00000000062a72ca */ /* 0x000fe200000e0000 */
[----:B------:R-:W-:Y:S01]  /*1270*/  ULDC UR5, c[0x0][0x284] ;  /* 0x0000a10000057ab9 */ /* 0x000fe20000000800 */
[CC--:B------:R-:W-:Y:S01]  /*1280*/  LEA.HI R4, R0.reuse, R3.reuse, RZ, 0x2 ;  /* 0x0000000300047211 */ /* 0x0c0fe200078f10ff */
[----:B------:R-:W-:Y:S01]  /*1290*/  USEL UR43, UR40, 0x1, UP0 ;  /* 0x00000001282b7887 */ /* 0x000fe20008000000 */
[----:B------:R-:W-:Y:S01]  /*12a0*/  LEA.HI R0, R0, R3, RZ, 0x5 ;  /* 0x0000000300007211 */ /* 0x000fe200078f28ff */
[----:B------:R-:W-:Y:S01]  /*12b0*/  USHF.L.U32 UR44, UR40, 0x1, URZ ;  /* 0x00000001282c7899 */ /* 0x000fe2000800063f */
[--C-:B------:R-:W-:Y:S01]  /*12c0*/  SHF.R.S32.HI R154, RZ, 0x2, R4.reuse ;  /* 0x00000002ff9a7819 */ /* 0x100fe20000011404 */
[----:B------:R-:W-:Y:S01]  /*12d0*/  UIADD3 UR43, -UR43, UR40, URZ ;  /* 0x000000282b2b7290 */ /* 0x000fe2000fffe13f */
[----:B------:R-:W-:-:S02]  /*12e0*/  SHF.R.S32.HI R5, RZ, 0x1f, R4 ;  /* 0x0000001fff057819 */ /* 0x000fc40000011404 */
[----:B------:R-:W-:Y:S02]  /*12f0*/  LOP3.LUT R156, R4, 0xfffffffc, RZ, 0xc0, !PT ;  /* 0xfffffffc049c7812 */ /* 0x000fe400078ec0ff */
[----:B------:R-:W-:Y:S01]  /*1300*/  LEA.HI R5, R5, R154, RZ, 0x3 ;  /* 0x0000009a05057211 */ /* 0x000fe200078f18ff */
[----:B------:R-:W-:Y:S01]  /*1310*/  USHF.L.U32 UR42, UR42, 0x3, URZ ;  /* 0x000000032a2a7899 */ /* 0x000fe2000800063f */
[----:B------:R-:W-:Y:S01]  /*1320*/  ISETP.NE.AND P0, PT, R6, RZ, PT ;  /* 0x000000ff0600720c */ /* 0x000fe20003f05270 */
[----:B------:R-:W-:Y:S01]  /*1330*/  IMAD.IADD R156, R3, 0x1, -R156 ;  /* 0x00000001039c7824 */ /* 0x000fe200078e0a9c */
[----:B------:R-:W-:Y:S01]  /*1340*/  LOP3.LUT R5, R5, 0xfffffff8, RZ, 0xc0, !PT ;  /* 0xfffffff805057812 */ /* 0x000fe200078ec0ff */
[----:B-1----:R-:W-:Y:S02]  /*1350*/  ULEA UR41, UR4, UR41, 0x18 ;  /* 0x0000002904297291 */ /* 0x002fe4000f8ec03f */
[----:B------:R-:W-:Y:S01]  /*1360*/  IMAD.U32 R158, RZ, RZ, UR42 ;  /* 0x0000002aff9e7e24 */ /* 0x000fe2000f8e00ff */
[----:B------:R-:W-:Y:S01]  /*1370*/  SEL R163, RZ, 0x1, P0 ;  /* 0x00000001ffa37807 */ /* 0x000fe20000000000 */
[----:B------:R-:W-:Y:S01]  /*1380*/  IMAD.IADD R154, R154, 0x1, -R5 ;  /* 0x000000019a9a7824 */ /* 0x000fe200078e0a05 */
[----:B------:R-:W-:Y:S01]  /*1390*/  UIADD3 UR45, UR41, 0x60, URZ ;  /* 0x00000060292d7890 */ /* 0x000fe2000fffe03f */
[----:B------:R-:W-:-:S02]  /*13a0*/  SHF.R.S32.HI R5, RZ, 0x5, R0 ;  /* 0x00000005ff057819 */ /* 0x000fc40000011400 */
[C---:B------:R-:W-:Y:S02]  /*13b0*/  LOP3.LUT R160, R158.reuse, 0x8, RZ, 0xc0, !PT ;  /* 0x000000089ea07812 */ /* 0x040fe400078ec0ff */
[--C-:B------:R-:W-:Y:S01]  /*13c0*/  SHF.R.S32.HI R155, RZ, 0x1f, R154.reuse ;  /* 0x0000001fff9b7819 */ /* 0x100fe2000001149a */
[C-C-:B------:R-:W-:Y:S01]  /*13d0*/  IMAD R161, R5.reuse, -0x10, -R154.reuse ;  /* 0xfffffff005a17824 */ /* 0x140fe200078e0a9a */
[----:B------:R-:W-:Y:S01]  /*13e0*/  LOP3.LUT R158, R158, 0x8, RZ, 0xc, !PT ;  /* 0x000000089e9e7812 */ /* 0x000fe200078e0cff */
[----:B------:R-:W-:Y:S01]  /*13f0*/  IMAD.U32 R159, RZ, RZ, UR45 ;  /* 0x0000002dff9f7e24 */ /* 0x000fe2000f8e00ff */
[----:B------:R-:W-:Y:S01]  /*1400*/  LOP3.LUT R160, R160, 0x18, RZ, 0x3c, !PT ;  /* 0x00000018a0a07812 */ /* 0x000fe200078e3cff */
[----:B------:R-:W-:-:S04]  /*1410*/  IMAD.WIDE R154, R5, 0x10, R154 ;  /* 0x00000010059a7825 */ /* 0x000fc800078e029a */
[----:B------:R-:W-:Y:S02]  /*1420*/  VIADD R157, R159, UR42 ;  /* 0x0000002a9f9d7c36 */ /* 0x000fe40008000000 */
[----:B------:R-:W-:-:S07]  /*1430*/  VIADD R161, R161, UR5 ;  /* 0x00000005a1a17c36 */ /* 0x000fce0008000000 */
.L_x_294:
[----:B------:R-:W-:Y:S01]  /*1440*/  SHF.L.U32 R0, R163, 0x1f, RZ ;  /* 0x0000001fa3007819 */ /* 0x000fe200000006ff */
[----:B------:R-:W-:Y:S02]  /*1450*/  ULDC UR4, c[0x0][0x28c] ;  /* 0x0000a30000047ab9 */ /* 0x000fe40000000800 */
[----:B------:R-:W-:Y:S01]  /*1460*/  ISETP.LT.AND P1, PT, RZ, UR4, PT ;  /* 0x00000004ff007c0c */ /* 0x000fe2000bf21270 */
[----:B-1----:R-:W1:Y:S02]  /*1470*/  SYNCS.PHASECHK.TRANS64.TRYWAIT P0, [R159+UR42], R0 ;  /* 0x000000009f0075a7 */ /* 0x002e64000800016a */
[----:B-1-34-:R-:W-:Y:S10]  /*1480*/  @!P0 BRA `(.L_x_15) ;  /* 0x0000008000ec8947 */ /* 0x01aff40003800000 */
.L_x_317:
[----:B------:R-:W-:Y:S05]  /*1490*/  @P1 BRA `(.L_x_16) ;  /* 0x0000000000401947 */ /* 0x000fea0003800000 */
[----:B-1----:R-:W-:Y:S01]  /*14a0*/  MOV R0, 0x0 ;  /* 0x0000000000007802 */ /* 0x002fe20000000f00 */
[----:B------:R-:W-:Y:S01]  /*14b0*/  ULDC.64 UR4, c[0x4][0x68] ;  /* 0x01001a0000047ab9 */ /* 0x000fe20000000a00 */
[----:B------:R-:W-:Y:S01]  /*14c0*/  ULDC.64 UR6, c[0x4][0x8] ;  /* 0x0100020000067ab9 */ /* 0x000fe20000000a00 */
[----:B------:R-:W-:Y:S01]  /*14d0*/  IMAD.U32 R4, RZ, RZ, UR4 ;  /* 0x00000004ff047e24 */ /* 0x000fe2000f8e00ff */
[----:B------:R1:W2:Y:S01]  /*14e0*/  LDC.64 R14, c[0x4][R0] ;  /* 0x01000000000e7b82 */ /* 0x0002a20000000a00 */
[----:B------:R-:W-:Y:S01]  /*14f0*/  IMAD.U32 R5, RZ, RZ, UR5 ;  /* 0x00000005ff057e24 */ /* 0x000fe2000f8e00ff */
[----:B------:R-:W-:Y:S01]  /*1500*/  ULDC.64 UR4, c[0x4][0x70] ;  /* 0x01001c0000047ab9 */ /* 0x000fe20000000a00 */
[----:B------:R-:W-:Y:S02]  /*1510*/  IMAD.U32 R10, RZ, RZ, UR6 ;  /* 0x00000006ff0a7e24 */ /* 0x000fe4000f8e00ff */
[----:B------:R-:W-:Y:S02]  /*1520*/  IMAD.U32 R6, RZ, RZ, UR4 ;  /* 0x00000004ff067e24 */ /* 0x000fe4000f8e00ff */
[----:B------:R-:W-:-:S02]  /*1530*/  IMAD.U32 R7, RZ, RZ, UR5 ;  /* 0x00000005ff077e24 */ /* 0x000fc4000f8e00ff */
[----:B------:R-:W-:Y:S02]  /*1540*/  IMAD.U32 R11, RZ, RZ, UR7 ;  /* 0x00000007ff0b7e24 */ /* 0x000fe4000f8e00ff */
[----:B------:R-:W-:Y:S02]  /*1550*/  IMAD.MOV.U32 R8, RZ, RZ, 0x1e1 ;  /* 0x000001e1ff087424 */ /* 0x000fe400078e00ff */
[----:B0-----:R-:W-:Y:S02]  /*1560*/  IMAD.MOV.U32 R12, RZ, RZ, 0x1 ;  /* 0x00000001ff0c7424 */ /* 0x001fe400078e00ff */
[----:B-1----:R-:W-:-:S07]  /*1570*/  IMAD.MOV.U32 R13, RZ, RZ, RZ ;  /* 0x000000ffff0d7224 */ /* 0x002fce00078e00ff */
[----:B------:R-:W-:-:S07]  /*1580*/  LEPC R20, `(.L_x_16) ;  /* 0x000000001014794e */ /* 0x000fce0000000000 */
[----:B--2--5:R-:W-:Y:S05]  /*1590*/  CALL.ABS.NOINC R14 ;  /* 0x000000000e007343 */ /* 0x024fea0003c00000 */
.L_x_16:
[----:B-1----:R-:W-:-:S04]  /*15a0*/  LOP3.LUT R0, R16, 0x1, RZ, 0xfc, !PT ;  /* 0x0000000110007812 */ /* 0x002fc800078efcff */
[----:B------:R-:W-:-:S13]  /*15b0*/  ISETP.NE.AND P0, PT, R0, 0x3, PT ;  /* 0x000000030000780c */ /* 0x000fda0003f05270 */
[----:B------:R-:W-:Y:S05]  /*15c0*/  @!P0 BRA `(.L_x_17) ;  /* 0x0000000000048947 */ /* 0x000fea0003800000 */
[----:B------:R-:W-:Y:S01]  /*15d0*/  BPT.TRAP 0x1 ;  /* 0x000000040000795c */ /* 0x000fe20000300000 */
.L_x_17:
[----:B------:R-:W-:Y:S02]  /*15e0*/  IMAD.U32 R3, RZ, RZ, UR39 ;  /* 0x00000027ff037e24 */ /* 0x000fe4000f8e00ff */
[----:B------:R-:W-:-:S03]  /*15f0*/  IMAD.U32 R0, RZ, RZ, UR38 ;  /* 0x00000026ff007e24 */ /* 0x000fc6000f8e00ff */
[----:B------:R-:W-:Y:S02]  /*1600*/  LEA R3, R3, UR41, 0x3 ;  /* 0x0000002903037c11 */ /* 0x000fe4000f8e18ff */
[----:B------:R-:W-:-:S04]  /*1610*/  SHF.L.U32 R0, R0, 0x1f, RZ ;  /* 0x0000001f00007819 */ /* 0x000fc800000006ff */
[----:B------:R1:W2:Y:S01]  /*1620*/  SYNCS.PHASECHK.TRANS64.TRYWAIT P1, [R3+URZ], R0 ;  /* 0x00000000030075a7 */ /* 0x0002a2000802017f */
[----:B------:R-:W-:Y:S05]  /*1630*/  @!P0 BRA `(.L_x_18) ;  /* 0x0000000000048947 */ /* 0x000fea0003800000 */
[----:B------:R-:W-:Y:S01]  /*1640*/  BPT.TRAP 0x1 ;  /* 0x000000040000795c */ /* 0x000fe20000300000 */
.L_x_18:
[----:B------:R-:W-:-:S05]  /*1650*/  IMAD.U32 R4, RZ, RZ, UR43 ;  /* 0x0000002bff047e24 */ /* 0x000fca000f8e00ff */
[----:B------:R-:W-:Y:S01]  /*1660*/  ISETP.GE.AND P2, PT, R4, 0x1, PT ;  /* 0x000000010400780c */ /* 0x000fe20003f46270 */
[----:B--2---:R-:W-:-:S12]  /*1670*/  @P1 BRA `(.L_x_19) ;  /* 0x0000000000081947 */ /* 0x004fd80003800000 */
[----:B------:R-:W2:Y:S02]  /*1680*/  SYNCS.PHASECHK.TRANS64.TRYWAIT P1, [R3+URZ], R0 ;  /* 0x00000000030075a7 */ /* 0x000ea4000802017f */
[----:B--2---:R-:W-:Y:S05]  /*1690*/  @!P1 BRA `(.L_x_20) ;  /* 0x00000080007c9947 */ /* 0x004fea0003800000 */
.L_x_19:
[----:B------:R-:W-:Y:S05]  /*16a0*/  WARPSYNC.ALL ;  /* 0x0000000000007948 */ /* 0x000fea0003800000 */
[----:B------:R-:W-:Y:S01]  /*16b0*/  UIADD3 UR4, UR41, 0x180, URZ ;  /* 0x0000018029047890 */ /* 0x000fe2000fffe03f */
[----:B------:R-:W-:Y:S01]  /*16c0*/  WARPGROUP.ARRIVE ;  /* 0x00000000000079c5 */ /* 0x000fe20000000000 */
[----:B------:R-:W-:Y:S02]  /*16d0*/  UIADD3 UR5, UR41, 0x5180, URZ ;  /* 0x0000518029057890 */ /* 0x000fe4000fffe03f */
[----:B------:R-:W-:Y:S02]  /*16e0*/  USHF.R.U32.HI UR4, URZ, 0x4, UR4 ;  /* 0x000000043f047899 */ /* 0x000fe40008011604 */
[----:B------:R-:W-:-:S02]  /*16f0*/  USHF.R.U32.HI UR5, URZ, 0x4, UR5 ;  /* 0x000000043f057899 */ /* 0x000fc40008011605 */
[----:B------:R-:W-:Y:S02]  /*1700*/  ULOP3.LUT UR4, UR4, 0x3fff, URZ, 0xc0, !UPT ;  /* 0x00003fff04047892 */ /* 0x000fe4000f8ec03f */
[----:B------:R-:W-:Y:S02]  /*1710*/  ULOP3.LUT UR5, UR5, 0x3fff, URZ, 0xc0, !UPT ;  /* 0x00003fff05057892 */ /* 0x000fe4000f8ec03f */
[----:B------:R-:W-:Y:S02]  /*1720*/  ULOP3.LUT UR11, UR4, 0x10000, URZ, 0xfc, !UPT ;  /* 0x00010000040b7892 */ /* 0x000fe4000f8efc3f */
[----:B------:R-:W-:Y:S02]  /*1730*/  ULOP3.LUT UR10, UR5, 0x10000, URZ, 0xfc, !UPT ;  /* 0x00010000050a7892 */ /* 0x000fe4000f8efc3f */
[----:B------:R-:W-:Y:S02]  /*1740*/  ULEA UR4, UR39, UR11, 0x8 ;  /* 0x0000000b27047291 */ /* 0x000fe4000f8e403f */
[----:B------:R-:W-:Y:S01]  /*1750*/  ULEA UR6, UR39, UR10, 0xa ;  /* 0x0000000a27067291 */ /* 0x000fe2000f8e503f */
[----:B------:R-:W-:Y:S01]  /*1760*/  UMOV UR5, 0x80000020 ;  /* 0x8000002000057882 */ /* 0x000fe20000000000 */
[----:B------:R-:W-:-:S07]  /*1770*/  UMOV UR7, 0x80000020 ;  /* 0x8000002000077882 */ /* 0x000fce0000000000 */
[----:B------:R-:W-:Y:S01]  /*1780*/  IGMMA.64x256x32.S8.S8 R24, gdesc[UR4], RZ, !UPT, gsb0 ;  /* 0x06600000041879f1 */ /* 0x000fe2000c0410ff */
[----:B------:R-:W-:Y:S02]  /*1790*/  UIADD3 UR4, UR4, 0x2, URZ ;  /* 0x0000000204047890 */ /* 0x000fe4000fffe03f */
[----:B------:R-:W-:Y:S01]  /*17a0*/  UIADD3 UR6, UR6, 0x2, URZ ;  /* 0x0000000206067890 */ /* 0x000fe2000fffe03f */
[----:B------:R-:W-:Y:S01]  /*17b0*/  UMOV UR5, 0x80000020 ;  /* 0x8000002000057882 */ /* 0x000fe20000000000 */
[----:B------:R-:W-:Y:S01]  /*17c0*/  UMOV UR7, 0x80000020 ;  /* 0x8000002000077882 */ /* 0x000fe20000000000 */
[----:B------:R-:W-:Y:S02]  /*17d0*/  WARPGROUP.DEPBAR.LE gsb0, 0x0 ;  /* 0x00008000000079c5 */ /* 0x000fe40000010000 */
[----:B------:R-:W-:-:S06]  /*17e0*/  WARPGROUP.ARRIVE ;  /* 0x00000000000079c5 */ /* 0x000fcc0000000000 */
[----:B------:R-:W-:Y:S03]  /*17f0*/  IGMMA.64x256x32.S8.S8 R24, gdesc[UR4], R24, gsb0 ;  /* 0x06600000041879f1 */ /* 0x000fe60008041018 */
[----:B------:R-:W-:Y:S02]  /*1800*/  WARPGROUP.DEPBAR.LE gsb0, 0x0 ;  /* 0x00008000000079c5 */ /* 0x000fe40000010000 */
[----:B------:R-:W-:Y:S05]  /*1810*/  @!P2 BRA `(.L_x_21) ;  /* 0x0000000000d0a947 */ /* 0x000fea0003800000 */
[----:B------:R-:W-:Y:S01]  /*1820*/  UIADD3 UR4, UR39, 0x1, URZ ;  /* 0x0000000127047890 */ /* 0x000fe2000fffe03f */
[----:B-12---:R-:W-:Y:S01]  /*1830*/  IMAD.U32 R0, RZ, RZ, UR43 ;  /* 0x0000002bff007e24 */ /* 0x006fe2000f8e00ff */
[----:B------:R-:W-:Y:S02]  /*1840*/  UMOV UR9, UR39 ;  /* 0x0000002700097c82 */ /* 0x000fe40008000000 */
[----:B------:R-:W-:-:S04]  /*1850*/  UISETP.NE.AND UP0, UPT, UR4, 0x5, UPT ;  /* 0x000000050400788c */ /* 0x000fc8000bf05270 */
[----:B------:R-:W-:Y:S02]  /*1860*/  USEL UR5, URZ, 0x1, UP0 ;  /* 0x000000013f057887 */ /* 0x000fe40008000000 */
[----:B------:R-:W-:Y:S02]  /*1870*/  USEL UR8, UR4, URZ, UP0 ;  /* 0x0000003f04087287 */ /* 0x000fe40008000000 */
[----:B------:R-:W-:-:S06]  /*1880*/  ULOP3.LUT UR5, UR38, UR5, URZ, 0x3c, !UPT ;  /* 0x0000000526057292 */ /* 0x000fcc000f8e3c3f */
[----:B------:R-:W-:-:S07]  /*1890*/  IMAD.U32 R5, RZ, RZ, UR5 ;  /* 0x00000005ff057e24 */ /* 0x000fce000f8e00ff */
.L_x_28:
[----:B-12---:R-:W-:Y:S05]  /*18a0*/  @!P0 BRA `(.L_x_22) ;  /* 0x0000000000048947 */ /* 0x006fea0003800000 */
[----:B------:R-:W-:Y:S01]  /*18b0*/  BPT.TRAP 0x1 ;  /* 0x000000040000795c */ /* 0x000fe20000300000 */
.L_x_22:
[----:B------:R-:W-:Y:S01]  /*18c0*/  ULEA UR4, UR8, UR41, 0x3 ;  /* 0x0000002908047291 */ /* 0x000fe2000f8e183f */
[----:B------:R-:W-:-:S08]  /*18d0*/  SHF.L.U32 R3, R5, 0x1f, RZ ;  /* 0x0000001f05037819 */ /* 0x000fd000000006ff */
[----:B------:R1:W2:Y:S01]  /*18e0*/  SYNCS.PHASECHK.TRANS64.TRYWAIT P1, [UR4], R3 ;  /* 0x00000003ff0075a7 */ /* 0x0002a20008020144 */
[----:B------:R-:W-:Y:S05]  /*18f0*/  @!P0 BRA `(.L_x_23) ;  /* 0x0000000000048947 */ /* 0x000fea0003800000 */
[----:B------:R-:W-:Y:S01]  /*1900*/  BPT.TRAP 0x1 ;  /* 0x000000040000795c */ /* 0x000fe20000300000 */
.L_x_23:
[----:B--2---:R-:W-:Y:S05]  /*1910*/  @P1 BRA `(.L_x_24) ;  /* 0x0000000000081947 */ /* 0x004fea0003800000 */
[----:B------:R-:W2:Y:S02]  /*1920*/  SYNCS.PHASECHK.TRANS64.TRYWAIT P1, [UR4], R3 ;  /* 0x00000003ff0075a7 */ /* 0x000ea40008020144 */
[----:B--2---:R-:W-:Y:S05]  /*1930*/  @!P1 BRA `(.L_x_25) ;  /* 0x0000007c00e89947 */ /* 0x004fea0003800000 */
.L_x_24:
[----:B------:R-:W-:Y:S01]  /*1940*/  ULEA UR4, UR8, UR11, 0x8 ;  /* 0x0000000b08047291 */ /* 0x000fe2000f8e403f */
[----:B------:R-:W-:Y:S01]  /*1950*/  WARPGROUP.ARRIVE ;  /* 0x00000000000079c5 */ /* 0x000fe20000000000 */
[----:B------:R-:W-:Y:S01]  /*1960*/  ULEA UR6, UR8, UR10, 0xa ;  /* 0x0000000a08067291 */ /* 0x000fe2000f8e503f */
[----:B------:R-:W-:Y:S01]  /*1970*/  UMOV UR5, 0x80000020 ;  /* 0x8000002000057882 */ /* 0x000fe20000000000 */
[----:B------:R-:W-:-:S07]  /*1980*/  UMOV UR7, 0x80000020 ;  /* 0x8000002000077882 */ /* 0x000fce0000000000 */
[----:B------:R-:W-:Y:S01]  /*1990*/  IGMMA.64x256x32.S8.S8 R24, gdesc[UR4], R24, gsb0 ;  /* 0x06600000041879f1 */ /* 0x000fe20008041018 */
        /* <DEDUP_REMOVED lines=9> */
[----:B------:R-:W-:Y:S01]  /*1a30*/  BPT.TRAP 0x1 ;  /* 0x000000040000795c */ /* 0x000fe20000300000 */
.L_x_26:
[----:B------:R-:W-:Y:S01]  /*1a40*/  ULEA UR4, UR9, UR41, 0x3 ;  /* 0x0000002909047291 */ /* 0x000fe2000f8e183f */
[----:B------:R-:W-:-:S03]  /*1a50*/  ISETP.GT.U32.AND P1, PT, R16, 0x1, PT ;  /* 0x000000011000780c */ /* 0x000fc60003f24070 */
[----:B------:R-:W-:-:S04]  /*1a60*/  UIADD3 UR4, UR4, 0x28, URZ ;  /* 0x0000002804047890 */ /* 0x000fc8000fffe03f */
[----:B------:R-:W-:-:S09]  /*1a70*/  UPRMT UR4, URZ, 0x654, UR4 ;  /* 0x000006543f047896 */ /* 0x000fd20008000004 */
[----:B------:R-:W-:Y:S01]  /*1a80*/  SYNCS.ARRIVE.TRANS64.RED.A1T0 RZ, [UR4], RZ ;  /* 0x000000ffffff79a7 */ /* 0x000fe20008100404 */
[----:B------:R-:W-:Y:S05]  /*1a90*/  @P1 BRA `(.L_x_27) ;  /* 0x0000000000041947 */ /* 0x000fea0003800000 */
[----:B------:R-:W-:Y:S01]  /*1aa0*/  BPT.TRAP 0x1 ;  /* 0x000000040000795c */ /* 0x000fe20000300000 */
.L_x_27:
[----:B------:R-:W-:Y:S01]  /*1ab0*/  UIADD3 UR8, UR8, 0x1, URZ ;  /* 0x0000000108087890 */ /* 0x000fe2000fffe03f */
[C---:B------:R-:W-:Y:S01]  /*1ac0*/  ISETP.GT.AND P1, PT, R0.reuse, 0x1, PT ;  /* 0x000000010000780c */ /* 0x040fe20003f24270 */
[----:B------:R-:W-:Y:S01]  /*1ad0*/  UIADD3 UR9, UR9, 0x1, URZ ;  /* 0x0000000109097890 */ /* 0x000fe2000fffe03f */
[----:B------:R-:W-:Y:S01]  /*1ae0*/  VIADD R0, R0, 0xffffffff ;  /* 0xffffffff00007836 */ /* 0x000fe20000000000 */
[----:B------:R-:W-:Y:S02]  /*1af0*/  UISETP.NE.AND UP0, UPT, UR8, 0x5, UPT ;  /* 0x000000050800788c */ /* 0x000fe4000bf05270 */
[----:B------:R-:W-:Y:S02]  /*1b00*/  UISETP.NE.AND UP1, UPT, UR9, 0x5, UPT ;  /* 0x000000050900788c */ /* 0x000fe4000bf25270 */
[----:B------:R-:W-:Y:S02]  /*1b10*/  USEL UR4, URZ, 0x1, UP0 ;  /* 0x000000013f047887 */ /* 0x000fe40008000000 */
[----:B------:R-:W-:-:S02]  /*1b20*/  USEL UR8, UR8, URZ, UP0 ;  /* 0x0000003f08087287 */ /* 0x000fc40008000000 */
[----:B------:R-:W-:Y:S02]  /*1b30*/  USEL UR9, UR9, URZ, UP1 ;  /* 0x0000003f09097287 */ /* 0x000fe40008800000 */
[----:B------:R-:W-:Y:S01]  /*1b40*/  LOP3.LUT R5, R5, UR4, RZ, 0x3c, !PT ;  /* 0x0000000405057c12 */ /* 0x000fe2000f8e3cff */
[----:B------:R-:W-:Y:S09]  /*1b50*/  @P1 BRA `(.L_x_28) ;  /* 0xfffffffc00501947 */ /* 0x000ff2000383ffff */
.L_x_21:
[----:B-12---:R-:W1:Y:S01]  /*1b60*/  LDC R0, c[0x0][0x28c] ;  /* 0x0000a300ff007b82 */ /* 0x006e620000000800 */
[----:B------:R2:W-:Y:S01]  /*1b70*/  SYNCS.ARRIVE.TRANS64.A1T0 RZ, [R158+UR45], RZ ;  /* 0x000000ff9eff79a7 */ /* 0x0005e2000810002d */
[----:B-1----:R-:W-:-:S13]  /*1b80*/  ISETP.GE.AND P1, PT, R0, 0x1, PT ;  /* 0x000000010000780c */ /* 0x002fda0003f26270 */
[----:B--2---:R-:W-:Y:S05]  /*1b90*/  @!P1 BRA `(.L_x_29) ;  /* 0x0000000000349947 */ /* 0x004fea0003800000 */
[----:B------:R-:W-:Y:S05]  /*1ba0*/  @!P0 BRA `(.L_x_30) ;  /* 0x0000000000048947 */ /* 0x000fea0003800000 */
[----:B------:R-:W-:Y:S01]  /*1bb0*/  BPT.TRAP 0x1 ;  /* 0x000000040000795c */ /* 0x000fe20000300000 */
.L_x_30:
[----:B------:R-:W-:Y:S01]  /*1bc0*/  UIADD3 UR6, UR43, UR39, URZ ;  /* 0x000000272b067290 */ /* 0x000fe2000fffe03f */
[----:B------:R-:W-:-:S03]  /*1bd0*/  ISETP.GT.U32.AND P0, PT, R16, 0x1, PT ;  /* 0x000000011000780c */ /* 0x000fc60003f04070 */
[----:B------:R-:W-:-:S04]  /*1be0*/  UIMAD.WIDE.U32 UR4, UR6, -0x33333333, URZ ;  /* 0xcccccccd060478a5 */ /* 0x000fc8000f8e003f */
[----:B------:R-:W-:-:S04]  /*1bf0*/  USHF.R.U32.HI UR4, URZ, 0x2, UR5 ;  /* 0x000000023f047899 */ /* 0x000fc80008011605 */
[----:B------:R-:W-:-:S04]  /*1c00*/  UIMAD UR6, UR4, -0x5, UR6 ;  /* 0xfffffffb040678a4 */ /* 0x000fc8000f8e0206 */
[----:B------:R-:W-:-:S04]  /*1c10*/  ULEA UR6, UR6, UR41, 0x3 ;  /* 0x0000002906067291 */ /* 0x000fc8000f8e183f */
[----:B------:R-:W-:-:S04]  /*1c20*/  UIADD3 UR6, UR6, 0x28, URZ ;  /* 0x0000002806067890 */ /* 0x000fc8000fffe03f */
[----:B------:R-:W-:-:S09]  /*1c30*/  UPRMT UR6, URZ, 0x654, UR6 ;  /* 0x000006543f067896 */ /* 0x000fd20008000006 */
[----:B------:R-:W-:Y:S01]  /*1c40*/  SYNCS.ARRIVE.TRANS64.RED.A1T0 RZ, [UR6], RZ ;  /* 0x000000ffffff79a7 */ /* 0x000fe20008100406 */
[----:B------:R-:W-:Y:S05]  /*1c50*/  @P0 BRA `(.L_x_29) ;  /* 0x0000000000040947 */ /* 0x000fea0003800000 */
[----:B------:R-:W-:Y:S01]  /*1c60*/  BPT.TRAP 0x1 ;  /* 0x000000040000795c */ /* 0x000fe20000300000 */
.L_x_29:
[----:B------:R-:W-:Y:S01]  /*1c70*/  SHF.L.U32 R0, R163, 0x1f, RZ ;  /* 0x0000001fa3007819 */ /* 0x000fe200000006ff */
[----:B------:R-:W-:Y:S01]  /*1c80*/  UIADD3 UR39, UR44, UR39, URZ ;  /* 0x000000272c277290 */ /* 0x000fe2000fffe03f */
[----:B------:R-:W1:Y:S01]  /*1c90*/  LDC R7, c[0x0][0x288] ;  /* 0x0000a200ff077b82 */ /* 0x000e620000000800 */
[----:B------:R-:W-:Y:S01]  /*1ca0*/  UISETP.GE.U32.AND UP1, UPT, UR44, 0x5, UPT ;  /* 0x000000052c00788c */ /* 0x000fe2000bf26070 */
[----:B------:R-:W-:Y:S01]  /*1cb0*/  IMAD.SHL.U32 R8, R156, 0x2, RZ ;  /* 0x000000029c087824 */ /* 0x000fe200078e00ff */
[----:B------:R-:W-:Y:S02]  /*1cc0*/  UISETP.GT.U32.AND UP0, UPT, UR39, 0x4, UPT ;  /* 0x000000042700788c */ /* 0x000fe4000bf04070 */
[----:B------:R-:W-:Y:S02]  /*1cd0*/  UIMAD.WIDE.U32 UR4, UR39, -0x33333333, URZ ;  /* 0xcccccccd270478a5 */ /* 0x000fe4000f8e003f */
[----:B------:R-:W-:Y:S01]  /*1ce0*/  UISETP.LT.U32.AND UP0, UPT, UR44, 0x5, UP0 ;  /* 0x000000052c00788c */ /* 0x000fe20008701070 */
[----:B------:R-:W2:Y:S01]  /*1cf0*/  SYNCS.PHASECHK.TRANS64.TRYWAIT P0, [R159+UR42+0x10], R0 ;  /* 0x000010009f0075a7 */ /* 0x000ea2000800016a */
[----:B------:R-:W-:Y:S01]  /*1d00*/  USHF.R.U32.HI UR4, URZ, 0x2, UR5 ;  /* 0x000000023f047899 */ /* 0x000fe20008011605 */
[----:B------:R-:W-:Y:S01]  /*1d10*/  SHF.R.S32.HI R9, RZ, 0x1f, R8 ;  /* 0x0000001fff097819 */ /* 0x000fe20000011408 */
[----:B------:R-:W-:-:S02]  /*1d20*/  USEL UR6, URZ, 0x1, !UP0 ;  /* 0x000000013f067887 */ /* 0x000fc4000c000000 */
[----:B------:R-:W-:Y:S02]  /*1d30*/  UIMAD UR39, UR4, -0x5, UR39 ;  /* 0xfffffffb042778a4 */ /* 0x000fe4000f8e0227 */
[----:B------:R-:W-:-:S04]  /*1d40*/  ULOP3.LUT UR38, UR38, UR6, URZ, 0x3c, !UPT ;  /* 0x0000000626267292 */ /* 0x000fc8000f8e3c3f */
[----:B------:R-:W-:Y:S01]  /*1d50*/  @UP1 ULOP3.LUT UR38, UR38, 0x1, UR4, 0x78, !UPT ;  /* 0x0000000126261892 */ /* 0x000fe2000f8e7804 */
[----:B-12---:R-:W-:Y:S11]  /*1d60*/  @!P0 BRA `(.L_x_31) ;  /* 0x0000007800f48947 */ /* 0x006ff60003800000 */
.L_x_318:
[----:B-1----:R-:W-:Y:S01]  /*1d70*/  IMAD.SHL.U32 R0, R19, 0x40, RZ ;  /* 0x0000004013007824 */ /* 0x002fe200078e00ff */
[----:B------:R-:W-:Y:S01]  /*1d80*/  ULDC UR6, c[0x0][0x284] ;  /* 0x0000a10000067ab9 */ /* 0x000fe20000000800 */
[----:B------:R-:W-:Y:S01]  /*1d90*/  IMAD.SHL.U32 R22, R22, 0x100, RZ ;  /* 0x0000010016167824 */ /* 0x000fe200078e00ff */
[----:B------:R-:W-:Y:S01]  /*1da0*/  SHF.R.S32.HI R15, RZ, 0x1f, R2 ;  /* 0x0000001fff0f7819 */ /* 0x000fe20000011402 */
[----:B------:R-:W-:Y:S01]  /*1db0*/  ULDC.64 UR4, c[0x0][0x5d0] ;  /* 0x0001740000047ab9 */ /* 0x000fe20000000a00 */
[----:B------:R-:W-:Y:S01]  /*1dc0*/  ISETP.GE.AND P0, PT, R0, UR6, PT ;  /* 0x0000000600007c0c */ /* 0x000fe2000bf06270 */
[----:B------:R-:W-:Y:S01]  /*1dd0*/  IMAD.WIDE.U32 R4, R2, UR4, R8 ;  /* 0x0000000402047c25 */ /* 0x000fe2000f8e0008 */
[----:B------:R-:W-:Y:S02]  /*1de0*/  SHF.R.S32.HI R14, RZ, 0x1f, R22 ;  /* 0x0000001fff0e7819 */ /* 0x000fe40000011416 */
[C---:B------:R-:W-:Y:S01]  /*1df0*/  ISETP.GE.OR P0, PT, R22.reuse, R7, P0 ;  /* 0x000000071600720c */ /* 0x040fe20000706670 */
[----:B------:R-:W-:Y:S01]  /*1e00*/  IMAD R3, R15, UR4, RZ ;  /* 0x000000040f037c24 */ /* 0x000fe2000f8e02ff */
[----:B------:R-:W-:-:S03]  /*1e10*/  IADD3 R4, P1, R22, R4, RZ ;  /* 0x0000000416047210 */ /* 0x000fc60007f3e0ff */
[----:B------:R-:W-:-:S05]  /*1e20*/  IMAD R3, R2, UR5, R3 ;  /* 0x0000000502037c24 */ /* 0x000fca000f8e0203 */
[----:B------:R-:W-:-:S03]  /*1e30*/  IADD3.X R5, R14, R5, R3, P1, !PT ;  /* 0x000000050e057210 */ /* 0x000fc60000ffe403 */
[----:B------:R-:W-:Y:S05]  /*1e40*/  @P0 BRA `(.L_x_32) ;  /* 0x0000006000b00947 */ /* 0x000fea0003800000 */
[----:B0-----:R-:W0:Y:S01]  /*1e50*/  LDC.64 R12, c[0x0][0x5c8] ;  /* 0x00017200ff0c7b82 */ /* 0x001e220000000a00 */
[----:B------:R-:W-:Y:S01]  /*1e60*/  IMAD.WIDE R10, R19, 0x40, R154 ;  /* 0x00000040130a7825 */ /* 0x000fe200078e029a */
[----:B------:R-:W-:Y:S01]  /*1e70*/  ULDC.64 UR4, c[0x0][0x5c0] ;  /* 0x0001700000047ab9 */ /* 0x000fe20000000a00 */
[----:B------:R-:W-:Y:S02]  /*1e80*/  BSSY B0, `(.L_x_32) ;  /* 0x0000628000007945 */ /* 0x000fe40003800000 */
[----:B------:R-:W-:Y:S02]  /*1e90*/  IMAD.IADD R19, R161, 0x1, -R0 ;  /* 0x00000001a1137824 */ /* 0x000fe400078e0a00 */
[-C--:B0-----:R-:W-:Y:S02]  /*1ea0*/  IMAD R3, R11, R12.reuse, RZ ;  /* 0x0000000c0b037224 */ /* 0x081fe400078e02ff */
[----:B------:R-:W-:-:S04]  /*1eb0*/  IMAD.WIDE.U32 R4, R10, R12, R4 ;  /* 0x0000000c0a047225 */ /* 0x000fc800078e0004 */
[----:B------:R-:W-:Y:S01]  /*1ec0*/  IMAD R3, R10, R13, R3 ;  /* 0x0000000d0a037224 */ /* 0x000fe200078e0203 */
[----:B------:R-:W-:-:S03]  /*1ed0*/  IADD3 R4, P0, R4, UR4, RZ ;  /* 0x0000000404047c10 */ /* 0x000fc6000ff1e0ff */
[----:B------:R-:W-:Y:S01]  /*1ee0*/  IMAD.IADD R3, R5, 0x1, R3 ;  /* 0x0000000105037824 */ /* 0x000fe200078e0203 */
[----:B------:R-:W-:-:S04]  /*1ef0*/  LEA R6, P1, R12, R4, 0x3 ;  /* 0x000000040c067211 */ /* 0x000fc800078218ff */
[----:B------:R-:W-:Y:S01]  /*1f00*/  IADD3.X R5, R3, UR5, RZ, P0, !PT ;  /* 0x0000000503057c10 */ /* 0x000fe200087fe4ff */
[----:B------:R-:W-:Y:S01]  /*1f10*/  IMAD R3, R156, -0x2, R7 ;  /* 0xfffffffe9c037824 */ /* 0x000fe200078e0207 */
[----:B-----5:R-:W-:Y:S02]  /*1f20*/  ISETP.NE.AND P0, PT, R152, RZ, PT ;  /* 0x000000ff9800720c */ /* 0x020fe40003f05270 */
[----:B------:R-:W-:Y:S01]  /*1f30*/  LEA.HI.X R7, R12, R5, R13, 0x3, P1 ;  /* 0x000000050c077211 */ /* 0x000fe200008f1c0d */
[----:B------:R-:W-:-:S10]  /*1f40*/  IMAD.IADD R0, R3, 0x1, -R22 ;  /* 0x0000000103007824 */ /* 0x000fd400078e0a16 */
[----:B------:R-:W-:Y:S05]  /*1f50*/  @!P0 BRA `(.L_x_33) ;  /* 0x0000004800608947 */ /* 0x000fea0003800000 */
[----:B------:R-:W0:Y:S01]  /*1f60*/  LDC.64 R20, c[0x0][0x5b0] ;  /* 0x00016c00ff147b82 */ /* 0x000e220000000a00 */
[----:B------:R-:W-:Y:S01]  /*1f70*/  ULDC.64 UR4, c[0x0][0x5b8] ;  /* 0x00016e0000047ab9 */ /* 0x000fe20000000a00 */
[----:B------:R-:W-:Y:S01]  /*1f80*/  ISETP.GE.AND P1, PT, R19, 0x1, PT ;  /* 0x000000011300780c */ /* 0x000fe20003f26270 */
[----:B------:R-:W-:Y:S01]  /*1f90*/  IMAD.WIDE.U32 R8, R2, UR4, R8 ;  /* 0x0000000402087c25 */ /* 0x000fe2000f8e0008 */
[----:B------:R-:W-:Y:S02]  /*1fa0*/  BSSY B1, `(.L_x_34) ;  /* 0x000000e000017945 */ /* 0x000fe40003800000 */
[----:B------:R-:W-:Y:S01]  /*1fb0*/  ISETP.LT.OR P5, PT, R0, 0x1, !P1 ;  /* 0x000000010000780c */ /* 0x000fe20004fa1670 */
[----:B------:R-:W-:Y:S01]  /*1fc0*/  IMAD R3, R15, UR4, RZ ;  /* 0x000000040f037c24 */ /* 0x000fe2000f8e02ff */
[----:B------:R-:W1:Y:S01]  /*1fd0*/  LDC.64 R164, c[0x0][0x5a8] ;  /* 0x00016a00ffa47b82 */ /* 0x000e620000000a00 */
[----:B------:R-:W-:Y:S02]  /*1fe0*/  IADD3 R12, P0, R22, R8, RZ ;  /* 0x00000008160c7210 */ /* 0x000fe40007f1e0ff */
[----:B------:R-:W-:-:S05]  /*1ff0*/  IMAD R3, R2, UR5, R3 ;  /* 0x0000000502037c24 */ /* 0x000fca000f8e0203 */
[----:B------:R-:W-:Y:S01]  /*2000*/  IADD3.X R13, R14, R9, R3, P0, !PT ;  /* 0x000000090e0d7210 */ /* 0x000fe200007fe403 */
[-C--:B0-----:R-:W-:Y:S02]  /*2010*/  IMAD R8, R11, R20.reuse, RZ ;  /* 0x000000140b087224 */ /* 0x081fe400078e02ff */
[----:B------:R-:W-:-:S04]  /*2020*/  IMAD.WIDE.U32 R2, R10, R20, R12 ;  /* 0x000000140a027225 */ /* 0x000fc800078e000c */
[----:B------:R-:W-:Y:S01]  /*2030*/  IMAD R15, R10, R21, R8 ;  /* 0x000000150a0f7224 */ /* 0x000fe200078e0208 */
[----:B-1----:R-:W-:-:S04]  /*2040*/  IADD3 R2, P0, R2, R164, RZ ;  /* 0x000000a402027210 */ /* 0x002fc80007f1e0ff */
[----:B------:R-:W-:Y:S01]  /*2050*/  IADD3.X R3, R165, R3, R15, P0, !PT ;  /* 0x00000003a5037210 */ /* 0x000fe200007fe40f */
[----:B------:R-:W-:Y:S08]  /*2060*/  @P5 BRA `(.L_x_35) ;  /* 0x0000000000045947 */ /* 0x000ff00003800000 */
[----:B------:R0:W5:Y:S02]  /*2070*/  LDG.E.U8 R162, desc[UR36][R2.64] ;  /* 0x0000002402a27981 */ /* 0x000164000c1e1100 */
.L_x_35:
[----:B------:R-:W-:Y:S05]  /*2080*/  BSYNC B1 ;  /* 0x0000000000017941 */ /* 0x000fea0003800000 */
.L_x_34:
[----:B-----5:R-:W-:Y:S01]  /*2090*/  LOP3.LUT R11, R162, 0xffff, RZ, 0xc0, !PT ;  /* 0x0000ffffa20b7812 */ /* 0x020fe200078ec0ff */
[C---:B------:R-:W-:Y:S01]  /*20a0*/  IMAD.SHL.U32 R8, R20.reuse, 0x8, RZ ;  /* 0x0000000814087824 */ /* 0x040fe200078e00ff */
[----:B------:R-:W-:Y:S01]  /*20b0*/  SHF.L.U64.HI R9, R20, 0x3, R21 ;  /* 0x0000000314097819 */ /* 0x000fe20000010215 */
[----:B------:R-:W-:Y:S01]  /*20c0*/  BSSY B1, `(.L_x_36) ;  /* 0x000000e000017945 */ /* 0x000fe20003800000 */
[----:B------:R-:W-:Y:S02]  /*20d0*/  PRMT R11, R11, 0x8880, RZ ;  /* 0x000088800b0b7816 */ /* 0x000fe400000000ff */
[----:B------:R-:W-:Y:S01]  /*20e0*/  ISETP.LT.OR P2, PT, R0, 0x2, !P1 ;  /* 0x000000020000780c */ /* 0x000fe20004f41670 */
[----:B------:R-:W-:Y:S01]  /*20f0*/  IMAD.WIDE.U32 R8, R10, R20, R8 ;  /* 0x000000140a087225 */ /* 0x000fe200078e0008 */
[----:B------:R-:W-:-:S03]  /*2100*/  ISETP.GE.AND P0, PT, R19, 0x9, PT ;  /* 0x000000091300780c */ /* 0x000fc60003f06270 */
[----:B------:R-:W-:Y:S01]  /*2110*/  IMAD R10, R11, R152, RZ ;  /* 0x000000980b0a7224 */ /* 0x000fe200078e02ff */
[----:B------:R-:W-:Y:S01]  /*2120*/  IADD3 R8, P3, P4, R12, R164, R8 ;  /* 0x000000a40c087210 */ /* 0x000fe20007c7e008 */
[----:B------:R-:W-:Y:S02]  /*2130*/  IMAD.IADD R14, R15, 0x1, R9 ;  /* 0x000000010f0e7824 */ /* 0x000fe400078e0209 */
[----:B------:R-:W-:-:S05]  /*2140*/  @!P5 IMAD R11, R24, R153, R10 ;  /* 0x00000099180bd224 */ /* 0x000fca00078e020a */
[----:B------:R1:W-:Y:S01]  /*2150*/  @!P5 STG.E.U8 desc[UR36][R4.64], R11 ;  /* 0x0000000b0400d986 */ /* 0x0003e2000c101124 */
[----:B------:R-:W-:Y:S05]  /*2160*/  @P2 BRA `(.L_x_37) ;  /* 0x00000000000c2947 */ /* 0x000fea0003800000 */
[----:B------:R-:W1:Y:S02]  /*2170*/  LDG.E.U8 R162, desc[UR36][R2.64+0x1] ;  /* 0x0000012402a27981 */ /* 0x000e64000c1e1100 */
[----:B-1----:R-:W-:-:S05]  /*2180*/  PRMT R11, R162, 0x8880, RZ ;  /* 0x00008880a20b7816 */ /* 0x002fca00000000ff */
[----:B------:R-:W-:-:S07]  /*2190*/  IMAD R10, R11, R152, RZ ;  /* 0x000000980b0a7224 */ /* 0x000fce00078e02ff */
.L_x_37:
[----:B------:R-:W-:Y:S05]  /*21a0*/  BSYNC B1 ;  /* 0x0000000000017941 */ /* 0x000fea0003800000 */
.L_x_36:
[C---:B------:R-:W-:Y:S01]  /*21b0*/  ISETP.LT.OR P5, PT, R0.reuse, 0x1, !P0 ;  /* 0x000000010000780c */ /* 0x040fe200047a1670 */
[----:B------:R-:W-:Y:S01]  /*21c0*/  @!P2 IMAD R25, R25, R153, R10 ;  /* 0x000000991919a224 */ /* 0x000fe200078e020a */
[----:B------:R-:W-:Y:S01]  /*21d0*/  BSSY B1, `(.L_x_38) ;  /* 0x000000a000017945 */ /* 0x000fe20003800000 */
[----:B------:R-:W-:Y:S02]  /*21e0*/  IADD3.X R9, R13, R165, R14, P3, P4 ;  /* 0x000000a50d097210 */ /* 0x000fe40001fe840e */
[C---:B------:R-:W-:Y:S01]  /*21f0*/  ISETP.LT.OR P3, PT, R0.reuse, 0x2, !P0 ;  /* 0x000000020000780c */ /* 0x040fe20004761670 */
[----:B------:R2:W-:Y:S01]  /*2200*/  @!P2 STG.E.U8 desc[UR36][R4.64+0x1], R25 ;  /* 0x000001190400a986 */ /* 0x0005e2000c101124 */
[C---:B------:R-:W-:Y:S02]  /*2210*/  ISETP.LT.OR P4, PT, R0.reuse, 0x9, !P1 ;  /* 0x000000090000780c */ /* 0x040fe40004f81670 */
[----:B------:R-:W-:-:S04]  /*2220*/  ISETP.LT.OR P2, PT, R0, 0xa, !P1 ;  /* 0x0000000a0000780c */ /* 0x000fc80004f41670 */
[----:B------:R-:W-:Y:S09]  /*2230*/  @P5 BRA `(.L_x_39) ;  /* 0x00000000000c5947 */ /* 0x000ff20003800000 */
[----:B------:R-:W1:Y:S02]  /*2240*/  LDG.E.U8 R162, desc[UR36][R8.64] ;  /* 0x0000002408a27981 */ /* 0x000e64000c1e1100 */
[----:B-1----:R-:W-:-:S05]  /*2250*/  PRMT R11, R162, 0x8880, RZ ;  /* 0x00008880a20b7816 */ /* 0x002fca00000000ff */
[----:B------:R-:W-:-:S07]  /*2260*/  IMAD R10, R11, R152, RZ ;  /* 0x000000980b0a7224 */ /* 0x000fce00078e02ff */
.L_x_39:
[----:B------:R-:W-:Y:S05]  /*2270*/  BSYNC B1 ;  /* 0x0000000000017941 */ /* 0x000fea0003800000 */
.L_x_38:
[----:B-1----:R-:W-:Y:S01]  /*2280*/  @!P5 IMAD R11, R26, R153, R10 ;  /* 0x000000991a0bd224 */ /* 0x002fe200078e020a */
[----:B------:R-:W-:Y:S04]  /*2290*/  BSSY B1, `(.L_x_40) ;  /* 0x0000006000017945 */ /* 0x000fe80003800000 */
[----:B------:R1:W-:Y:S01]  /*22a0*/  @!P5 STG.E.U8 desc[UR36][R6.64], R11 ;  /* 0x0000000b0600d986 */ /* 0x0003e2000c101124 */
[----:B------:R-:W-:Y:S05]  /*22b0*/  @P3 BRA `(.L_x_41) ;  /* 0x00000000000c3947 */ /* 0x000fea0003800000 */
[----:B------:R-:W1:Y:S02]  /*22c0*/  LDG.E.U8 R162, desc[UR36][R8.64+0x1] ;  /* 0x0000012408a27981 */ /* 0x000e64000c1e1100 */
[----:B-1----:R-:W-:-:S05]  /*22d0*/  PRMT R11, R162, 0x8880, RZ ;  /* 0x00008880a20b7816 */ /* 0x002fca00000000ff */
[----:B------:R-:W-:-:S07]  /*22e0*/  IMAD R10, R11, R152, RZ ;  /* 0x000000980b0a7224 */ /* 0x000fce00078e02ff */
.L_x_41:
[----:B------:R-:W-:Y:S05]  /*22f0*/  BSYNC B1 ;  /* 0x0000000000017941 */ /* 0x000fea0003800000 */
.L_x_40:
[----:B------:R-:W-:Y:S01]  /*2300*/  @!P3 IMAD R27, R27, R153, R10 ;  /* 0x000000991b1bb224 */ /* 0x000fe200078e020a */
[----:B------:R-:W-:Y:S04]  /*2310*/  BSSY B1, `(.L_x_42) ;  /* 0x0000006000017945 */ /* 0x000fe80003800000 */
[----:B------:R3:W-:Y:S01]  /*2320*/  @!P3 STG.E.U8 desc[UR36][R6.64+0x1], R27 ;  /* 0x0000011b0600b986 */ /* 0x0007e2000c101124 */
[----:B------:R-:W-:Y:S05]  /*2330*/  @P4 BRA `(.L_x_43) ;  /* 0x00000000000c4947 */ /* 0x000fea0003800000 */
[----:B------:R-:W1:Y:S02]  /*2340*/  LDG.E.U8 R162, desc[UR36][R2.64+0x8] ;  /* 0x0000082402a27981 */ /* 0x000e64000c1e1100 */
[----:B-1----:R-:W-:-:S05]  /*2350*/  PRMT R11, R162, 0x8880, RZ ;  /* 0x00008880a20b7816 */ /* 0x002fca00000000ff */
[----:B------:R-:W-:-:S07]  /*2360*/  IMAD R10, R11, R152, RZ ;  /* 0x000000980b0a7224 */ /* 0x000fce00078e02ff */
.L_x_43:
[----:B------:R-:W-:Y:S05]  /*2370*/  BSYNC B1 ;  /* 0x0000000000017941 */ /* 0x000fea0003800000 */
.L_x_42:
[----:B-1----:R-:W-:Y:S01]  /*2380*/  @!P4 IMAD R11, R28, R153, R10 ;  /* 0x000000991c0bc224 */ /* 0x002fe200078e020a */
[----:B------:R-:W-:Y:S04]  /*2390*/  BSSY B1, `(.L_x_44) ;  /* 0x0000006000017945 */ /* 0x000fe80003800000 */
[----:B------:R1:W-:Y:S01]  /*23a0*/  @!P4 STG.E.U8 desc[UR36][R4.64+0x8], R11 ;  /* 0x0000080b0400c986 */ /* 0x0003e2000c101124 */
[----:B------:R-:W-:Y:S05]  /*23b0*/  @P2 BRA `(.L_x_45) ;  /* 0x00000000000c2947 */ /* 0x000fea0003800000 */
[----:B------:R-:W1:Y:S02]  /*23c0*/  LDG.E.U8 R162, desc[UR36][R2.64+0x9] ;  /* 0x0000092402a27981 */ /* 0x000e64000c1e1100 */
[----:B-1----:R-:W-:-:S05]  /*23d0*/  PRMT R11, R162, 0x8880, RZ ;  /* 0x00008880a20b7816 */ /* 0x002fca00000000ff */
[----:B------:R-:W-:-:S07]  /*23e0*/  IMAD R10, R11, R152, RZ ;  /* 0x000000980b0a7224 */ /* 0x000fce00078e02ff */
.L_x_45:
[----:B------:R-:W-:Y:S05]  /*23f0*/  BSYNC B1 ;  /* 0x0000000000017941 */ /* 0x000fea0003800000 */
.L_x_44:
[C---:B------:R-:W-:Y:S01]  /*2400*/  ISETP.LT.OR P4, PT, R0.reuse, 0x9, !P0 ;  /* 0x000000090000780c */ /* 0x040fe20004781670 */
[----:B------:R-:W-:Y:S01]  /*2410*/  @!P2 IMAD R29, R29, R153, R10 ;  /* 0x000000991d1da224 */ /* 0x000fe200078e020a */
[----:B------:R-:W-:Y:S01]  /*2420*/  BSSY B1, `(.L_x_46) ;  /* 0x0000009000017945 */ /* 0x000fe20003800000 */
[C---:B------:R-:W-:Y:S02]  /*2430*/  ISETP.LT.OR P3, PT, R0.reuse, 0xa, !P0 ;  /* 0x0000000a0000780c */ /* 0x040fe40004761670 */
[C---:B------:R-:W-:Y:S01]  /*2440*/  ISETP.LT.OR P5, PT, R0.reuse, 0x11, !P1 ;  /* 0x000000110000780c */ /* 0x040fe20004fa1670 */
[----:B------:R4:W-:Y:S01]  /*2450*/  @!P2 STG.E.U8 desc[UR36][R4.64+0x9], R29 ;  /* 0x0000091d0400a986 */ /* 0x0009e2000c101124 */
[----:B------:R-:W-:-:S06]  /*2460*/  ISETP.LT.OR P2, PT, R0, 0x12, !P1 ;  /* 0x000000120000780c */ /* 0x000fcc0004f41670 */
[----:B------:R-:W-:Y:S07]  /*2470*/  @P4 BRA `(.L_x_47) ;  /* 0x00000000000c4947 */ /* 0x000fee0003800000 */
[----:B------:R-:W1:Y:S02]  /*2480*/  LDG.E.U8 R162, desc[UR36][R8.64+0x8] ;  /* 0x0000082408a27981 */ /* 0x000e64000c1e1100 */
[----:B-1----:R-:W-:-:S05]  /*2490*/  PRMT R11, R162, 0x8880, RZ ;  /* 0x00008880a20b7816 */ /* 0x002fca00000000ff */
[----:B------:R-:W-:-:S07]  /*24a0*/  IMAD R10, R11, R152, RZ ;  /* 0x000000980b0a7224 */ /* 0x000fce00078e02ff */
.L_x_47:
[----:B------:R-:W-:Y:S05]  /*24b0*/  BSYNC B1 ;  /* 0x0000000000017941 */ /* 0x000fea0003800000 */
.L_x_46:
[----:B-1----:R-:W-:Y:S01]  /*24c0*/  @!P4 IMAD R11, R30, R153, R10 ;  /* 0x000000991e0bc224 */ /* 0x002fe200078e020a */
[----:B------:R-:W-:Y:S04]  /*24d0*/  BSSY B1, `(.L_x_48) ;  /* 0x0000006000017945 */ /* 0x000fe80003800000 */
[----:B------:R1:W-:Y:S01]  /*24e0*/  @!P4 STG.E.U8 desc[UR36][R6.64+0x8], R11 ;  /* 0x0000080b0600c986 */ /* 0x0003e2000c101124 */
[----:B------:R-:W-:Y:S05]  /*24f0*/  @P3 BRA `(.L_x_49) ;  /* 0x00000000000c3947 */ /* 0x000fea0003800000 */
[----:B------:R-:W1:Y:S02]  /*2500*/  LDG.E.U8 R162, desc[UR36][R8.64+0x9] ;  /* 0x0000092408a27981 */ /* 0x000e64000c1e1100 */
[----:B-1----:R-:W-:-:S05]  /*2510*/  PRMT R11, R162, 0x8880, RZ ;  /* 0x00008880a20b7816 */ /* 0x002fca00000000ff */
[----:B------:R-:W-:-:S07]  /*2520*/  IMAD R10, R11, R152, RZ ;  /* 0x000000980b0a7224 */ /* 0x000fce00078e02ff */
.L_x_49:
[----:B------:R-:W-:Y:S05]  /*2530*/  BSYNC B1 ;  /* 0x0000000000017941 */ /* 0x000fea0003800000 */
.L_x_48:
[----:B------:R-:W-:Y:S01]  /*2540*/  @!P3 IMAD R31, R31, R153, R10 ;  /* 0x000000991f1fb224 */ /* 0x000fe200078e020a */
[----:B------:R-:W-:Y:S04]  /*2550*/  BSSY B1, `(.L_x_50) ;  /* 0x0000006000017945 */ /* 0x000fe80003800000 */
[----:B------:R0:W-:Y:S01]  /*2560*/  @!P3 STG.E.U8 desc[UR36][R6.64+0x9], R31 ;  /* 0x0000091f0600b986 */ /* 0x0001e2000c101124 */
[----:B------:R-:W-:Y:S05]  /*2570*/  @P5 BRA `(.L_x_51) ;  /* 0x00000000000c5947 */ /* 0x000fea0003800000 */
[----:B------:R-:W1:Y:S02]  /*2580*/  LDG.E.U8 R162, desc[UR36][R2.64+0x10] ;  /* 0x0000102402a27981 */ /* 0x000e64000c1e1100 */
[----:B-1----:R-:W-:-:S05]  /*2590*/  PRMT R11, R162, 0x8880, RZ ;  /* 0x00008880a20b7816 */ /* 0x002fca00000000ff */
[----:B------:R-:W-:-:S07]  /*25a0*/  IMAD R10, R11, R152, RZ ;  /* 0x000000980b0a7224 */ /* 0x000fce00078e02ff */
.L_x_51:
[----:B------:R-:W-:Y:S05]  /*25b0*/  BSYNC B1 ;  /* 0x0000000000017941 */ /* 0x000fea0003800000 */
.L_x_50:
[----:B-1----:R-:W-:Y:S01]  /*25c0*/  @!P5 IMAD R11, R32, R153, R10 ;  /* 0x00000099200bd224 */ /* 0x002fe200078e020a */
[----:B------:R-:W-:Y:S04]  /*25d0*/  BSSY B1, `(.L_x_52) ;  /* 0x0000006000017945 */ /* 0x000fe80003800000 */
[----:B------:R1:W-:Y:S01]  /*25e0*/  @!P5 STG.E.U8 desc[UR36][R4.64+0x10], R11 ;  /* 0x0000100b0400d986 */ /* 0x0003e2000c101124 */
[----:B------:R-:W-:Y:S05]  /*25f0*/  @P2 BRA `(.L_x_53) ;  /* 0x00000000000c2947 */ /* 0x000fea0003800000 */
[----:B------:R-:W1:Y:S02]  /*2600*/  LDG.E.U8 R162, desc[UR36][R2.64+0x11] ;  /* 0x0000112402a27981 */ /* 0x000e64000c1e1100 */
[----:B-1----:R-:W-:-:S05]  /*2610*/  PRMT R11, R162, 0x8880, RZ ;  /* 0x00008880a20b7816 */ /* 0x002fca00000000ff */
[----:B------:R-:W-:-:S07]  /*2620*/  IMAD R10, R11, R152, RZ ;  /* 0x000000980b0a7224 */ /* 0x000fce00078e02ff */
.L_x_53:
[----:B------:R-:W-:Y:S05]  /*2630*/  BSYNC B1 ;  /* 0x0000000000017941 */ /* 0x000fea0003800000 */
.L_x_52:
        /* <DEDUP_REMOVED lines=11> */
.L_x_55:
[----:B------:R-:W-:Y:S05]  /*26f0*/  BSYNC B1 ;  /* 0x0000000000017941 */ /* 0x000fea0003800000 */
.L_x_54:
[----:B-1----:R-:W-:Y:S01]  /*2700*/  @!P4 IMAD R11, R34, R153, R10 ;  /* 0x00000099220bc224 */ /* 0x002fe200078e020a */
[----:B------:R-:W-:Y:S04]  /*2710*/  BSSY B1, `(.L_x_56) ;  /* 0x0000006000017945 */ /* 0x000fe80003800000 */
[----:B------:R1:W-:Y:S01]  /*2720*/  @!P4 STG.E.U8 desc[UR36][R6.64+0x10], R11 ;  /* 0x0000100b0600c986 */ /* 0x0003e2000c101124 */
[----:B------:R-:W-:Y:S05]  /*2730*/  @P3 BRA `(.L_x_57) ;  /* 0x00000000000c3947 */ /* 0x000fea0003800000 */
[----:B------:R-:W1:Y:S02]  /*2740*/  LDG.E.U8 R162, desc[UR36][R8.64+0x11] ;  /* 0x0000112408a27981 */ /* 0x000e64000c1e1100 */
[----:B-1----:R-:W-:-:S05]  /*2750*/  PRMT R11, R162, 0x8880, RZ ;  /* 0x00008880a20b7816 */ /* 0x002fca00000000ff */
[----:B------:R-:W-:-:S07]  /*2760*/  IMAD R10, R11, R152, RZ ;  /* 0x000000980b0a7224 */ /* 0x000fce00078e02ff */
.L_x_57:
[----:B------:R-:W-:Y:S05]  /*2770*/  BSYNC B1 ;  /* 0x0000000000017941 */ /* 0x000fea0003800000 */
.L_x_56:
[----:B------:R-:W-:Y:S01]  /*2780*/  @!P3 IMAD R35, R35, R153, R10 ;  /* 0x000000992323b224 */ /* 0x000fe200078e020a */
[----:B------:R-:W-:Y:S04]  /*2790*/  BSSY B1, `(.L_x_58) ;  /* 0x0000006000017945 */ /* 0x000fe80003800000 */
[----:B------:R0:W-:Y:S01]  /*27a0*/  @!P3 STG.E.U8 desc[UR36][R6.64+0x11], R35 ;  /* 0x000011230600b986 */ /* 0x0001e2000c101124 */
[----:B------:R-:W-:Y:S05]  /*27b0*/  @P5 BRA `(.L_x_59) ;  /* 0x00000000000c5947 */ /* 0x000fea0003800000 */
[----:B------:R-:W1:Y:S02]  /*27c0*/  LDG.E.U8 R162, desc[UR36][R2.64+0x18] ;  /* 0x0000182402a27981 */ /* 0x000e64000c1e1100 */
[----:B-1----:R-:W-:-:S05]  /*27d0*/  PRMT R11, R162, 0x8880, RZ ;  /* 0x00008880a20b7816 */ /* 0x002fca00000000ff */
[----:B------:R-:W-:-:S07]  /*27e0*/  IMAD R10, R11, R152, RZ ;  /* 0x000000980b0a7224 */ /* 0x000fce00078e02ff */
.L_x_59:
[----:B------:R-:W-:Y:S05]  /*27f0*/  BSYNC B1 ;  /* 0x0000000000017941 */ /* 0x000fea0003800000 */
.L_x_58:
[----:B-1----:R-:W-:Y:S01]  /*2800*/  @!P5 IMAD R11, R36, R153, R10 ;  /* 0x00000099240bd224 */ /* 0x002fe200078e020a */
[----:B------:R-:W-:Y:S04]  /*2810*/  BSSY B1, `(.L_x_60) ;  /* 0x0000006000017945 */ /* 0x000fe80003800000 */
[----:B------:R1:W-:Y:S01]  /*2820*/  @!P5 STG.E.U8 desc[UR36][R4.64+0x18], R11 ;  /* 0x0000180b0400d986 */ /* 0x0003e2000c101124 */
[----:B------:R-:W-:Y:S05]  /*2830*/  @P2 BRA `(.L_x_61) ;  /* 0x00000000000c2947 */ /* 0x000fea0003800000 */
[----:B------:R-:W1:Y:S02]  /*2840*/  LDG.E.U8 R162, desc[UR36][R2.64+0x19] ;  /* 0x0000192402a27981 */ /* 0x000e64000c1e1100 */
[----:B-1----:R-:W-:-:S05]  /*2850*/  PRMT R11, R162, 0x8880, RZ ;  /* 0x00008880a20b7816 */ /* 0x002fca00000000ff */
[----:B------:R-:W-:-:S07]  /*2860*/  IMAD R10, R11, R152, RZ ;  /* 0x000000980b0a7224 */ /* 0x000fce00078e02ff */
.L_x_61:
[----:B------:R-:W-:Y:S05]  /*2870*/  BSYNC B1 ;  /* 0x0000000000017941 */ /* 0x000fea0003800000 */
.L_x_60:
        /* <DEDUP_REMOVED lines=11> */
.L_x_63:
[----:B------:R-:W-:Y:S05]  /*2930*/  BSYNC B1 ;  /* 0x0000000000017941 */ /* 0x000fea0003800000 */
.L_x_62:
[----:B-1----:R-:W-:Y:S01]  /*2940*/  @!P4 IMAD R11, R38, R153, R10 ;  /* 0x00000099260bc224 */ /* 0x002fe200078e020a */
[----:B------:R-:W-:Y:S04]  /*2950*/  BSSY B1, `(.L_x_64) ;  /* 0x0000006000017945 */ /* 0x000fe80003800000 */
[----:B------:R1:W-:Y:S01]  /*2960*/  @!P4 STG.E.U8 desc[UR36][R6.64+0x18], R11 ;  /* 0x0000180b0600c986 */ /* 0x0003e2000c101124 */
[----:B------:R-:W-:Y:S05]  /*2970*/  @P3 BRA `(.L_x_65) ;  /* 0x00000000000c3947 */ /* 0x000fea0003800000 */
[----:B------:R-:W1:Y:S02]  /*2980*/  LDG.E.U8 R162, desc[UR36][R8.64+0x19] ;  /* 0x0000192408a27981 */ /* 0x000e64000c1e1100 */
[----:B-1----:R-:W-:-:S05]  /*2990*/  PRMT R11, R162, 0x8880, RZ ;  /* 0x00008880a20b7816 */ /* 0x002fca00000000ff */
[----:B------:R-:W-:-:S07]  /*29a0*/  IMAD R10, R11, R152, RZ ;  /* 0x000000980b0a7224 */ /* 0x000fce00078e02ff */
.L_x_65:
[----:B------:R-:W-:Y:S05]  /*29b0*/  BSYNC B1 ;  /* 0x0000000000017941 */ /* 0x000fea0003800000 */
.L_x_64:
[----:B------:R-:W-:Y:S01]  /*29c0*/  @!P3 IMAD R39, R39, R153, R10 ;  /* 0x000000992727b224 */ /* 0x000fe200078e020a */
[----:B------:R-:W-:Y:S04]  /*29d0*/  BSSY B1, `(.L_x_66) ;  /* 0x0000006000017945 */ /* 0x000fe80003800000 */
[----:B------:R0:W-:Y:S01]  /*29e0*/  @!P3 STG.E.U8 desc[UR36][R6.64+0x19], R39 ;  /* 0x000019270600b986 */ /* 0x0001e2000c101124 */
[----:B------:R-:W-:Y:S05]  /*29f0*/  @P5 BRA `(.L_x_67) ;  /* 0x00000000000c5947 */ /* 0x000fea0003800000 */
[----:B------:R-:W1:Y:S02]  /*2a00*/  LDG.E.U8 R162, desc[UR36][R2.64+0x20] ;  /* 0x0000202402a27981 */ /* 0x000e64000c1e1100 */
[----:B-1----:R-:W-:-:S05]  /*2a10*/  PRMT R11, R162, 0x8880, RZ ;  /* 0x00008880a20b7816 */ /* 0x002fca00000000ff */
[----:B------:R-:W-:-:S07]  /*2a20*/  IMAD R10, R11, R152, RZ ;  /* 0x000000980b0a7224 */ /* 0x000fce00078e02ff */
.L_x_67:
[----:B------:R-:W-:Y:S05]  /*2a30*/  BSYNC B1 ;  /* 0x0000000000017941 */ /* 0x000fea0003800000 */
.L_x_66:
[----:B-1----:R-:W-:Y:S01]  /*2a40*/  @!P5 IMAD R11, R40, R153, R10 ;  /* 0x00000099280bd224 */ /* 0x002fe200078e020a */
[----:B------:R-:W-:Y:S04]  /*2a50*/  BSSY B1, `(.L_x_68) ;  /* 0x0000006000017945 */ /* 0x000fe80003800000 */
[----:B------:R1:W-:Y:S01]  /*2a60*/  @!P5 STG.E.U8 desc[UR36][R4.64+0x20], R11 ;  /* 0x0000200b0400d986 */ /* 0x0003e2000c101124 */
[----:B------:R-:W-:Y:S05]  /*2a70*/  @P2 BRA `(.L_x_69) ;  /* 0x00000000000c2947 */ /* 0x000fea0003800000 */
[----:B------:R-:W1:Y:S02]  /*2a80*/  LDG.E.U8 R162, desc[UR36][R2.64+0x21] ;  /* 0x0000212402a27981 */ /* 0x000e64000c1e1100 */
[----:B-1----:R-:W-:-:S05]  /*2a90*/  PRMT R11, R162, 0x8880, RZ ;  /* 0x00008880a20b7816 */ /* 0x002fca00000000ff */
[----:B------:R-:W-:-:S07]  /*2aa0*/  IMAD R10, R11, R152, RZ ;  /* 0x000000980b0a7224 */ /* 0x000fce00078e02ff */
.L_x_69:
[----:B------:R-:W-:Y:S05]  /*2ab0*/  BSYNC B1 ;  /* 0x0000000000017941 */ /* 0x000fea0003800000 */
.L_x_68:
        /* <DEDUP_REMOVED lines=11> */
.L_x_71:
[----:B------:R-:W-:Y:S05]  /*2b70*/  BSYNC B1 ;  /* 0x0000000000017941 */ /* 0x000fea0003800000 */
.L_x_70:
[----:B-1----:R-:W-:Y:S01]  /*2b80*/  @!P4 IMAD R11, R42, R153, R10 ;  /* 0x000000992a0bc224 */ /* 0x002fe200078e020a */
[----:B------:R-:W-:Y:S04]  /*2b90*/  BSSY B1, `(.L_x_72) ;  /* 0x0000006000017945 */ /* 0x000fe80003800000 */
[----:B------:R1:W-:Y:S01]  /*2ba0*/  @!P4 STG.E.U8 desc[UR36][R6.64+0x20], R11 ;  /* 0x0000200b0600c986 */ /* 0x0003e2000c101124 */
[----:B------:R-:W-:Y:S05]  /*2bb0*/  @P3 BRA `(.L_x_73) ;  /* 0x00000000000c3947 */ /* 0x000fea0003800000 */
[----:B------:R-:W1:Y:S02]  /*2bc0*/  LDG.E.U8 R162, desc[UR36][R8.64+0x21] ;  /* 0x0000212408a27981 */ /* 0x000e64000c1e1100 */
[----:B-1----:R-:W-:-:S05]  /*2bd0*/  PRMT R11, R162, 0x8880, RZ ;  /* 0x00008880a20b7816 */ /* 0x002fca00000000ff */
[----:B------:R-:W-:-:S07]  /*2be0*/  IMAD R10, R11, R152, RZ ;  /* 0x000000980b0a7224 */ /* 0x000fce00078e02ff */
.L_x_73:
[----:B------:R-:W-:Y:S05]  /*2bf0*/  BSYNC B1 ;  /* 0x0000000000017941 */ /* 0x000fea0003800000 */
.L_x_72:
[----:B------:R-:W-:Y:S01]  /*2c00*/  @!P3 IMAD R43, R43, R153, R10 ;  /* 0x000000992b2bb224 */ /* 0x000fe200078e020a */
[----:B------:R-:W-:Y:S04]  /*2c10*/  BSSY B1, `(.L_x_74) ;  /* 0x0000006000017945 */ /* 0x000fe80003800000 */
[----:B------:R0:W-:Y:S01]  /*2c20*/  @!P3 STG.E.U8 desc[UR36][R6.64+0x21], R43 ;  /* 0x0000212b0600b986 */ /* 0x0001e2000c101124 */
[----:B------:R-:W-:Y:S05]  /*2c30*/  @P5 BRA `(.L_x_75) ;  /* 0x00000000000c5947 */ /* 0x000fea0003800000 */
[----:B------:R-:W1:Y:S02]  /*2c40*/  LDG.E.U8 R162, desc[UR36][R2.64+0x28] ;  /* 0x0000282402a27981 */ /* 0x000e64000c1e1100 */
[----:B-1----:R-:W-:-:S05]  /*2c50*/  PRMT R11, R162, 0x8880, RZ ;  /* 0x00008880a20b7816 */ /* 0x002fca00000000ff */
[----:B------:R-:W-:-:S07]  /*2c60*/  IMAD R10, R11, R152, RZ ;  /* 0x000000980b0a7224 */ /* 0x000fce00078e02ff */
.L_x_75:
[----:B------:R-:W-:Y:S05]  /*2c70*/  BSYNC B1 ;  /* 0x0000000000017941 */ /* 0x000fea0003800000 */
.L_x_74:
[----:B-1----:R-:W-:Y:S01]  /*2c80*/  @!P5 IMAD R11, R44, R153, R10 ;  /* 0x000000992c0bd224 */ /* 0x002fe200078e020a */
[----:B------:R-:W-:Y:S04]  /*2c90*/  BSSY B1, `(.L_x_76) ;  /* 0x0000006000017945 */ /* 0x000fe80003800000 */
[----:B------:R1:W-:Y:S01]  /*2ca0*/  @!P5 STG.E.U8 desc[UR36][R4.64+0x28], R11 ;  /* 0x0000280b0400d986 */ /* 0x0003e2000c101124 */
[----:B------:R-:W-:Y:S05]  /*2cb0*/  @P2 BRA `(.L_x_77) ;  /* 0x00000000000c2947 */ /* 0x000fea0003800000 */
[----:B------:R-:W1:Y:S02]  /*2cc0*/  LDG.E.U8 R162, desc[UR36][R2.64+0x29] ;  /* 0x0000292402a27981 */ /* 0x000e64000c1e1100 */
[----:B-1----:R-:W-:-:S05]  /*2cd0*/  PRMT R11, R162, 0x8880, RZ ;  /* 0x00008880a20b7816 */ /* 0x002fca00000000ff */
[----:B------:R-:W-:-:S07]  /*2ce0*/  IMAD R10, R11, R152, RZ ;  /* 0x000000980b0a7224 */ /* 0x000fce00078e02ff */
.L_x_77:
[----:B------:R-:W-:Y:S05]  /*2cf0*/  BSYNC B1 ;  /* 0x0000000000017941 */ /* 0x000fea0003800000 */
.L_x_76:
        /* <DEDUP_REMOVED lines=11> */
.L_x_79:
[----:B------:R-:W-:Y:S05]  /*2db0*/  BSYNC B1 ;  /* 0x0000000000017941 */ /* 0x000fea0003800000 */
.L_x_78:
[----:B-1----:R-:W-:Y:S01]  /*2dc0*/  @!P4 IMAD R11, R46, R153, R10 ;  /* 0x000000992e0bc224 */ /* 0x002fe200078e020a */
[----:B------:R-:W-:Y:S04]  /*2dd0*/  BSSY B1, `(.L_x_80) ;  /* 0x0000006000017945 */ /* 0x000fe80003800000 */
[----:B------:R1:W-:Y:S01]  /*2de0*/  @!P4 STG.E.U8 desc[UR36][R6.64+0x28], R11 ;  /* 0x0000280b0600c986 */ /* 0x0003e2000c101124 */
[----:B------:R-:W-:Y:S05]  /*2df0*/  @P3 BRA `(.L_x_81) ;  /* 0x00000000000c3947 */ /* 0x000fea0003800000 */
[----:B------:R-:W1:Y:S02]  /*2e00*/  LDG.E.U8 R162, desc[UR36][R8.64+0x29] ;  /* 0x0000292408a27981 */ /* 0x000e64000c1e1100 */
[----:B-1----:R-:W-:-:S05]  /*2e10*/  PRMT R11, R162, 0x8880, RZ ;  /* 0x00008880a20b7816 */ /* 0x002fca00000000ff */
[----:B------:R-:W-:-:S07]  /*2e20*/  IMAD R10, R11, R152, RZ ;  /* 0x000000980b0a7224 */ /* 0x000fce00078e02ff */
.L_x_81:
[----:B------:R-:W-:Y:S05]  /*2e30*/  BSYNC B1 ;  /* 0x0000000000017941 */ /* 0x000fea0003800000 */
.L_x_80:
[----:B------:R-:W-:Y:S01]  /*2e40*/  @!P3 IMAD R47, R47, R153, R10 ;  /* 0x000000992f2fb224 */ /* 0x000fe200078e020a */
[----:B------:R-:W-:Y:S04]  /*2e50*/  BSSY B1, `(.L_x_82) ;  /* 0x0000006000017945 */ /* 0x000fe80003800000 */
[----:B------:R0:W-:Y:S01]  /*2e60*/  @!P3 STG.E.U8 desc[UR36][R6.64+0x29], R47 ;  /* 0x0000292f0600b986 */ /* 0x0001e2000c101124 */
[----:B------:R-:W-:Y:S05]  /*2e70*/  @P5 BRA `(.L_x_83) ;  /* 0x00000000000c5947 */ /* 0x000fea0003800000 */
[----:B------:R-:W1:Y:S02]  /*2e80*/  LDG.E.U8 R162, desc[UR36][R2.64+0x30] ;  /* 0x0000302402a27981 */ /* 0x000e64000c1e1100 */
[----:B-1----:R-:W-:-:S05]  /*2e90*/  PRMT R11, R162, 0x8880, RZ ;  /* 0x00008880a20b7816 */ /* 0x002fca00000000ff */
[----:B------:R-:W-:-:S07]  /*2ea0*/  IMAD R10, R11, R152, RZ ;  /* 0x000000980b0a7224 */ /* 0x000fce00078e02ff */
.L_x_83:
[----:B------:R-:W-:Y:S05]  /*2eb0*/  BSYNC B1 ;  /* 0x0000000000017941 */ /* 0x000fea0003800000 */
.L_x_82:
[----:B-1----:R-:W-:Y:S01]  /*2ec0*/  @!P5 IMAD R11, R48, R153, R10 ;  /* 0x00000099300bd224 */ /* 0x002fe200078e020a */
[----:B------:R-:W-:Y:S04]  /*2ed0*/  BSSY B1, `(.L_x_84) ;  /* 0x0000006000017945 */ /* 0x000fe80003800000 */
[----:B------:R1:W-:Y:S01]  /*2ee0*/  @!P5 STG.E.U8 desc[UR36][R4.64+0x30], R11 ;  /* 0x0000300b0400d986 */ /* 0x0003e2000c101124 */
[----:B------:R-:W-:Y:S05]  /*2ef0*/  @P2 BRA `(.L_x_85) ;  /* 0x00000000000c2947 */ /* 0x000fea0003800000 */
[----:B------:R-:W1:Y:S02]  /*2f00*/  LDG.E.U8 R162, desc[UR36][R2.64+0x31] ;  /* 0x0000312402a27981 */ /* 0x000e64000c1e1100 */
[----:B-1----:R-:W-:-:S05]  /*2f10*/  PRMT R11, R162, 0x8880, RZ ;  /* 0x00008880a20b7816 */ /* 0x002fca00000000ff */
[----:B------:R-:W-:-:S07]  /*2f20*/  IMAD R10, R11, R152, RZ ;  /* 0x000000980b0a7224 */ /* 0x000fce00078e02ff */
.L_x_85:
[----:B------:R-:W-:Y:S05]  /*2f30*/  BSYNC B1 ;  /* 0x0000000000017941 */ /* 0x000fea0003800000 */
.L_x_84:
        /* <DEDUP_REMOVED lines=11> */
.L_x_87:
[----:B------:R-:W-:Y:S05]  /*2ff0*/  BSYNC B1 ;  /* 0x0000000000017941 */ /* 0x000fea0003800000 */
.L_x_86:
[----:B-1----:R-:W-:Y:S01]  /*3000*/  @!P4 IMAD R11, R50, R153, R10 ;  /* 0x00000099320bc224 */ /* 0x002fe200078e020a */
[----:B------:R-:W-:Y:S04]  /*3010*/  BSSY B1, `(.L_x_88) ;  /* 0x0000006000017945 */ /* 0x000fe80003800000 */
[----:B------:R1:W-:Y:S01]  /*3020*/  @!P4 STG.E.U8 desc[UR36][R6.64+0x30], R11 ;  /* 0x0000300b0600c986 */ /* 0x0003e2000c101124 */
[----:B------:R-:W-:Y:S05]  /*3030*/  @P3 BRA `(.L_x_89) ;  /* 0x00000000000c3947 */ /* 0x000fea0003800000 */
[----:B------:R-:W1:Y:S02]  /*3040*/  LDG.E.U8 R162, desc[UR36][R8.64+0x31] ;  /* 0x0000312408a27981 */ /* 0x000e64000c1e1100 */
[----:B-1----:R-:W-:-:S05]  /*3050*/  PRMT R11, R162, 0x8880, RZ ;  /* 0x00008880a20b7816 */ /* 0x002fca00000000ff */
[----:B------:R-:W-:-:S07]  /*3060*/  IMAD R10, R11, R152, RZ ;  /* 0x000000980b0a7224 */ /* 0x000fce00078e02ff */
.L_x_89:
[----:B------:R-:W-:Y:S05]  /*3070*/  BSYNC B1 ;  /* 0x0000000000017941 */ /* 0x000fea0003800000 */
.L_x_88:
[----:B------:R-:W-:Y:S01]  /*3080*/  @!P3 IMAD R51, R51, R153, R10 ;  /* 0x000000993333b224 */ /* 0x000fe200078e020a */
[----:B------:R-:W-:Y:S04]  /*3090*/  BSSY B1, `(.L_x_90) ;  /* 0x0000006000017945 */ /* 0x000fe80003800000 */
[----:B------:R0:W-:Y:S01]  /*30a0*/  @!P3 STG.E.U8 desc[UR36][R6.64+0x31], R51 ;  /* 0x000031330600b986 */ /* 0x0001e2000c101124 */
[----:B------:R-:W-:Y:S05]  /*30b0*/  @P5 BRA `(.L_x_91) ;  /* 0x00000000000c5947 */ /* 0x000fea0003800000 */
[----:B------:R-:W1:Y:S02]  /*30c0*/  LDG.E.U8 R162, desc[UR36][R2.64+0x38] ;  /* 0x0000382402a27981 */ /* 0x000e64000c1e1100 */
[----:B-1----:R-:W-:-:S05]  /*30d0*/  PRMT R11, R162, 0x8880, RZ ;  /* 0x00008880a20b7816 */ /* 0x002fca00000000ff */
[----:B------:R-:W-:-:S07]  /*30e0*/  IMAD R10, R11, R152, RZ ;  /* 0x000000980b0a7224 */ /* 0x000fce00078e02ff */
.L_x_91:
[----:B------:R-:W-:Y:S05]  /*30f0*/  BSYNC B1 ;  /* 0x0000000000017941 */ /* 0x000fea0003800000 */
.L_x_90:
[----:B-1----:R-:W-:Y:S01]  /*3100*/  @!P5 IMAD R11, R52, R153, R10 ;  /* 0x00000099340bd224 */ /* 0x002fe200078e020a */
[----:B------:R-:W-:Y:S04]  /*3110*/  BSSY B1, `(.L_x_92) ;  /* 0x0000006000017945 */ /* 0x000fe80003800000 */
[----:B------:R1:W-:Y:S01]  /*3120*/  @!P5 STG.E.U8 desc[UR36][R4.64+0x38], R11 ;  /* 0x0000380b0400d986 */ /* 0x0003e2000c101124 */
[----:B------:R-:W-:Y:S05]  /*3130*/  @P2 BRA `(.L_x_93) ;  /* 0x00000000000c2947 */ /* 0x000fea0003800000 */
[----:B------:R-:W1:Y:S02]  /*3140*/  LDG.E.U8 R162, desc[UR36][R2.64+0x39] ;  /* 0x0000392402a27981 */ /* 0x000e64000c1e1100 */
[----:B-1----:R-:W-:-:S05]  /*3150*/  PRMT R11, R162, 0x8880, RZ ;  /* 0x00008880a20b7816 */ /* 0x002fca00000000ff */
[----:B------:R-:W-:-:S07]  /*3160*/  IMAD R10, R11, R152, RZ ;  /* 0x000000980b0a7224 */ /* 0x000fce00078e02ff */
.L_x_93:
[----:B------:R-:W-:Y:S05]  /*3170*/  BSYNC B1 ;  /* 0x0000000000017941 */ /* 0x000fea0003800000 */
.L_x_92:
        /* <DEDUP_REMOVED lines=11> */
.L_x_95:
[----:B------:R-:W-:Y:S05]  /*3230*/  BSYNC B1 ;  /* 0x0000000000017941 */ /* 0x000fea0003800000 */
.L_x_94:
[----:B-1----:R-:W-:Y:S01]  /*3240*/  @!P4 IMAD R11, R54, R153, R10 ;  /* 0x00000099360bc224 */ /* 0x002fe200078e020a */
[----:B------:R-:W-:Y:S04]  /*3250*/  BSSY B1, `(.L_x_96) ;  /* 0x0000006000017945 */ /* 0x000fe80003800000 */
[----:B------:R1:W-:Y:S01]  /*3260*/  @!P4 STG.E.U8 desc[UR36][R6.64+0x38], R11 ;  /* 0x0000380b0600c986 */ /* 0x0003e2000c101124 */
[----:B------:R-:W-:Y:S05]  /*3270*/  @P3 BRA `(.L_x_97) ;  /* 0x00000000000c3947 */ /* 0x000fea0003800000 */
[----:B------:R-:W1:Y:S02]  /*3280*/  LDG.E.U8 R162, desc[UR36][R8.64+0x39] ;  /* 0x0000392408a27981 */ /* 0x000e64000c1e1100 */
[----:B-1----:R-:W-:-:S05]  /*3290*/  PRMT R11, R162, 0x8880, RZ ;  /* 0x00008880a20b7816 */ /* 0x002fca00000000ff */
[----:B------:R-:W-:-:S07]  /*32a0*/  IMAD R10, R11, R152, RZ ;  /* 0x000000980b0a7224 */ /* 0x000fce00078e02ff */
.L_x_97:
[----:B------:R-:W-:Y:S05]  /*32b0*/  BSYNC B1 ;  /* 0x0000000000017941 */ /* 0x000fea0003800000 */
.L_x_96:
[----:B------:R-:W-:Y:S01]  /*32c0*/  @!P3 IMAD R55, R55, R153, R10 ;  /* 0x000000993737b224 */ /* 0x000fe200078e020a */
[----:B------:R-:W-:Y:S04]  /*32d0*/  BSSY B1, `(.L_x_98) ;  /* 0x0000006000017945 */ /* 0x000fe80003800000 */
[----:B------:R0:W-:Y:S01]  /*32e0*/  @!P3 STG.E.U8 desc[UR36][R6.64+0x39], R55 ;  /* 0x000039370600b986 */ /* 0x0001e2000c101124 */
[----:B------:R-:W-:Y:S05]  /*32f0*/  @P5 BRA `(.L_x_99) ;  /* 0x00000000000c5947 */ /* 0x000fea0003800000 */
[----:B------:R-:W1:Y:S02]  /*3300*/  LDG.E.U8 R162, desc[UR36][R2.64+0x40] ;  /* 0x0000402402a27981 */ /* 0x000e64000c1e1100 */
[----:B-1----:R-:W-:-:S05]  /*3310*/  PRMT R11, R162, 0x8880, RZ ;  /* 0x00008880a20b7816 */ /* 0x002fca00000000ff */
[----:B------:R-:W-:-:S07]  /*3320*/  IMAD R10, R11, R152, RZ ;  /* 0x000000980b0a7224 */ /* 0x000fce00078e02ff */
.L_x_99:
[----:B------:R-:W-:Y:S05]  /*3330*/  BSYNC B1 ;  /* 0x0000000000017941 */ /* 0x000fea0003800000 */
.L_x_98:
[----:B-1----:R-:W-:Y:S01]  /*3340*/  @!P5 IMAD R11, R56, R153, R10 ;  /* 0x00000099380bd224 */ /* 0x002fe200078e020a */
[----:B------:R-:W-:Y:S04]  /*3350*/  BSSY B1, `(.L_x_100) ;  /* 0x0000006000017945 */ /* 0x000fe80003800000 */
[----:B------:R1:W-:Y:S01]  /*3360*/  @!P5 STG.E.U8 desc[UR36][R4.64+0x40], R11 ;  /* 0x0000400b0400d986 */ /* 0x0003e2000c101124 */
[----:B------:R-:W-:Y:S05]  /*3370*/  @P2 BRA `(.L_x_101) ;  /* 0x00000000000c2947 */ /* 0x000fea0003800000 */
[----:B------:R-:W1:Y:S02]  /*3380*/  LDG.E.U8 R162, desc[UR36][R2.64+0x41] ;  /* 0x0000412402a27981 */ /* 0x000e64000c1e1100 */
[----:B-1----:R-:W-:-:S05]  /*3390*/  PRMT R11, R162, 0x8880, RZ ;  /* 0x00008880a20b7816 */ /* 0x002fca00000000ff */
[----:B------:R-:W-:-:S07]  /*33a0*/  IMAD R10, R11, R152, RZ ;  /* 0x000000980b0a7224 */ /* 0x000fce00078e02ff */
.L_x_101:
[----:B------:R-:W-:Y:S05]  /*33b0*/  BSYNC B1 ;  /* 0x0000000000017941 */ /* 0x000fea0003800000 */
.L_x_100:
        /* <DEDUP_REMOVED lines=11> */
.L_x_103:
[----:B------:R-:W-:Y:S05]  /*3470*/  BSYNC B1 ;  /* 0x0000000000017941 */ /* 0x000fea0003800000 */
.L_x_102:
[----:B-1----:R-:W-:Y:S01]  /*3480*/  @!P4 IMAD R11, R58, R153, R10 ;  /* 0x000000993a0bc224 */ /* 0x002fe200078e020a */
[----:B------:R-:W-:Y:S04]  /*3490*/  BSSY B1, `(.L_x_104) ;  /* 0x0000006000017945 */ /* 0x000fe80003800000 */
[----:B------:R1:W-:Y:S01]  /*34a0*/  @!P4 STG.E.U8 desc[UR36][R6.64+0x40], R11 ;  /* 0x0000400b0600c986 */ /* 0x0003e2000c101124 */
[----:B------:R-:W-:Y:S05]  /*34b0*/  @P3 BRA `(.L_x_105) ;  /* 0x00000000000c3947 */ /* 0x000fea0003800000 */
[----:B------:R-:W1:Y:S02]  /*34c0*/  LDG.E.U8 R162, desc[UR36][R8.64+0x41] ;  /* 0x0000412408a27981 */ /* 0x000e64000c1e1100 */
[----:B-1----:R-:W-:-:S05]  /*34d0*/  PRMT R11, R162, 0x8880, RZ ;  /* 0x00008880a20b7816 */ /* 0x002fca00000000ff */
[----:B------:R-:W-:-:S07]  /*34e0*/  IMAD R10, R11, R152, RZ ;  /* 0x000000980b0a7224 */ /* 0x000fce00078e02ff */
.L_x_105:
[----:B------:R-:W-:Y:S05]  /*34f0*/  BSYNC B1 ;  /* 0x0000000000017941 */ /* 0x000fea0003800000 */
.L_x_104:
[----:B------:R-:W-:Y:S01]  /*3500*/  @!P3 IMAD R59, R59, R153, R10 ;  /* 0x000000993b3bb224 */ /* 0x000fe200078e020a */
[----:B------:R-:W-:Y:S04]  /*3510*/  BSSY B1, `(.L_x_106) ;  /* 0x0000006000017945 */ /* 0x000fe80003800000 */
[----:B------:R0:W-:Y:S01]  /*3520*/  @!P3 STG.E.U8 desc[UR36][R6.64+0x41], R59 ;  /* 0x0000413b0600b986 */ /* 0x0001e2000c101124 */
[----:B------:R-:W-:Y:S05]  /*3530*/  @P5 BRA `(.L_x_107) ;  /* 0x00000000000c5947 */ /* 0x000fea0003800000 */
[----:B------:R-:W1:Y:S02]  /*3540*/  LDG.E.U8 R162, desc[UR36][R2.64+0x48] ;  /* 0x0000482402a27981 */ /* 0x000e64000c1e1100 */
[----:B-1----:R-:W-:-:S05]  /*3550*/  PRMT R11, R162, 0x8880, RZ ;  /* 0x00008880a20b7816 */ /* 0x002fca00000000ff */
[----:B------:R-:W-:-:S07]  /*3560*/  IMAD R10, R11, R152, RZ ;  /* 0x000000980b0a7224 */ /* 0x000fce00078e02ff */
.L_x_107:
[----:B------:R-:W-:Y:S05]  /*3570*/  BSYNC B1 ;  /* 0x0000000000017941 */ /* 0x000fea0003800000 */
.L_x_106:
[----:B-1----:R-:W-:Y:S01]  /*3580*/  @!P5 IMAD R11, R60, R153, R10 ;  /* 0x000000993c0bd224 */ /* 0x002fe200078e020a */
[----:B------:R-:W-:Y:S04]  /*3590*/  BSSY B1, `(.L_x_108) ;  /* 0x0000006000017945 */ /* 0x000fe80003800000 */
[----:B------:R1:W-:Y:S01]  /*35a0*/  @!P5 STG.E.U8 desc[UR36][R4.64+0x48], R11 ;  /* 0x0000480b0400d986 */ /* 0x0003e2000c101124 */
[----:B------:R-:W-:Y:S05]  /*35b0*/  @P2 BRA `(.L_x_109) ;  /* 0x00000000000c2947 */ /* 0x000fea0003800000 */
[----:B------:R-:W1:Y:S02]  /*35c0*/  LDG.E.U8 R162, desc[UR36][R2.64+0x49] ;  /* 0x0000492402a27981 */ /* 0x000e64000c1e1100 */
[----:B-1----:R-:W-:-:S05]  /*35d0*/  PRMT R11, R162, 0x8880, RZ ;  /* 0x00008880a20b7816 */ /* 0x002fca00000000ff */
[----:B------:R-:W-:-:S07]  /*35e0*/  IMAD R10, R11, R152, RZ ;  /* 0x000000980b0a7224 */ /* 0x000fce00078e02ff */
.L_x_109:
[----:B------:R-:W-:Y:S05]  /*35f0*/  BSYNC B1 ;  /* 0x0000000000017941 */ /* 0x000fea0003800000 */
.L_x_108:
        /* <DEDUP_REMOVED lines=11> */
.L_x_111:
[----:B------:R-:W-:Y:S05]  /*36b0*/  BSYNC B1 ;  /* 0x0000000000017941 */ /* 0x000fea0003800000 */
.L_x_110:
[----:B-1----:R-:W-:Y:S01]  /*36c0*/  @!P4 IMAD R11, R62, R153, R10 ;  /* 0x000000993e0bc224 */ /* 0x002fe200078e020a */
[----:B------:R-:W-:Y:S04]  /*36d0*/  BSSY B1, `(.L_x_112) ;  /* 0x0000006000017945 */ /* 0x000fe80003800000 */
[----:B------:R1:W-:Y:S01]  /*36e0*/  @!P4 STG.E.U8 desc[UR36][R6.64+0x48], R11 ;  /* 0x0000480b0600c986 */ /* 0x0003e2000c101124 */
[----:B------:R-:W-:Y:S05]  /*36f0*/  @P3 BRA `(.L_x_113) ;  /* 0x00000000000c3947 */ /* 0x000fea0003800000 */
[----:B------:R-:W1:Y:S02]  /*3700*/  LDG.E.U8 R162, desc[UR36][R8.64+0x49] ;  /* 0x0000492408a27981 */ /* 0x000e64000c1e1100 */
[----:B-1----:R-:W-:-:S05]  /*3710*/  PRMT R11, R162, 0x8880, RZ ;  /* 0x00008880a20b7816 */ /* 0x002fca00000000ff */
[----:B------:R-:W-:-:S07]  /*3720*/  IMAD R10, R11, R152, RZ ;  /* 0x000000980b0a7224 */ /* 0x000fce00078e02ff */
.L_x_113:
[----:B------:R-:W-:Y:S05]  /*3730*/  BSYNC B1 ;  /* 0x0000000000017941 */ /* 0x000fea0003800000 */
.L_x_112:
[----:B------:R-:W-:Y:S01]  /*3740*/  @!P3 IMAD R63, R63, R153, R10 ;  /* 0x000000993f3fb224 */ /* 0x000fe200078e020a */
[----:B------:R-:W-:Y:S04]  /*3750*/  BSSY B1, `(.L_x_114) ;  /* 0x0000006000017945 */ /* 0x000fe80003800000 */
[----:B------:R0:W-:Y:S01]  /*3760*/  @!P3 STG.E.U8 desc[UR36][R6.64+0x49], R63 ;  /* 0x0000493f0600b986 */ /* 0x0001e2000c101124 */
[----:B------:R-:W-:Y:S05]  /*3770*/  @P5 BRA `(.L_x_115) ;  /* 0x00000000000c5947 */ /* 0x000fea0003800000 */
[----:B------:R-:W1:Y:S02]  /*3780*/  LDG.E.U8 R162, desc[UR36][R2.64+0x50] ;  /* 0x0000502402a27981 */ /* 0x000e64000c1e1100 */
[----:B-1----:R-:W-:-:S05]  /*3790*/  PRMT R11, R162, 0x8880, RZ ;  /* 0x00008880a20b7816 */ /* 0x002fca00000000ff */
[----:B------:R-:W-:-:S07]  /*37a0*/  IMAD R10, R11, R152, RZ ;  /* 0x000000980b0a7224 */ /* 0x000fce00078e02ff */
.L_x_115:
[----:B------:R-:W-:Y:S05]  /*37b0*/  BSYNC B1 ;  /* 0x0000000000017941 */ /* 0x000fea0003800000 */
.L_x_114:
[----:B-1----:R-:W-:Y:S01]  /*37c0*/  @!P5 IMAD R11, R64, R153, R10 ;  /* 0x00000099400bd224 */ /* 0x002fe200078e020a */
[----:B------:R-:W-:Y:S04]  /*37d0*/  BSSY B1, `(.L_x_116) ;  /* 0x0000006000017945 */ /* 0x000fe80003800000 */
[----:B------:R1:W-:Y:S01]  /*37e0*/  @!P5 STG.E.U8 desc[UR36][R4.64+0x50], R11 ;  /* 0x0000500b0400d986 */ /* 0x0003e2000c101124 */
[----:B------:R-:W-:Y:S05]  /*37f0*/  @P2 BRA `(.L_x_117) ;  /* 0x00000000000c2947 */ /* 0x000fea0003800000 */
[----:B------:R-:W1:Y:S02]  /*3800*/  LDG.E.U8 R162, desc[UR36][R2.64+0x51] ;  /* 0x0000512402a27981 */ /* 0x000e64000c1e1100 */
[----:B-1----:R-:W-:-:S05]  /*3810*/  PRMT R11, R162, 0x8880, RZ ;  /* 0x00008880a20b7816 */ /* 0x002fca00000000ff */
[----:B------:R-:W-:-:S07]  /*3820*/  IMAD R10, R11, R152, RZ ;  /* 0x000000980b0a7224 */ /* 0x000fce00078e02ff */
.L_x_117:
[----:B------:R-:W-:Y:S05]  /*3830*/  BSYNC B1 ;  /* 0x0000000000017941 */ /* 0x000fea0003800000 */
.L_x_116:
        /* <DEDUP_REMOVED lines=11> */
.L_x_119:
[----:B------:R-:W-:Y:S05]  /*38f0*/  BSYNC B1 ;  /* 0x0000000000017941 */ /* 0x000fea0003800000 */
.L_x_118:
[----:B-1----:R-:W-:Y:S01]  /*3900*/  @!P4 IMAD R11, R66, R153, R10 ;  /* 0x00000099420bc224 */ /* 0x002fe200078e020a */
[----:B------:R-:W-:Y:S04]  /*3910*/  BSSY B1, `(.L_x_120) ;  /* 0x0000006000017945 */ /* 0x000fe80003800000 */
[----:B------:R1:W-:Y:S01]  /*3920*/  @!P4 STG.E.U8 desc[UR36][R6.64+0x50], R11 ;  /* 0x0000500b0600c986 */ /* 0x0003e2000c101124 */
[----:B------:R-:W-:Y:S05]  /*3930*/  @P3 BRA `(.L_x_121) ;  /* 0x00000000000c3947 */ /* 0x000fea0003800000 */
[----:B------:R-:W1:Y:S02]  /*3940*/  LDG.E.U8 R162, desc[UR36][R8.64+0x51] ;  /* 0x0000512408a27981 */ /* 0x000e64000c1e1100 */
[----:B-1----:R-:W-:-:S05]  /*3950*/  PRMT R11, R162, 0x8880, RZ ;  /* 0x00008880a20b7816 */ /* 0x002fca00000000ff */
[----:B------:R-:W-:-:S07]  /*3960*/  IMAD R10, R11, R152, RZ ;  /* 0x000000980b0a7224 */ /* 0x000fce00078e02ff */
.L_x_121:
[----:B------:R-:W-:Y:S05]  /*3970*/  BSYNC B1 ;  /* 0x0000000000017941 */ /* 0x000fea0003800000 */
.L_x_120:
[----:B------:R-:W-:Y:S01]  /*3980*/  @!P3 IMAD R67, R67, R153, R10 ;  /* 0x000000994343b224 */ /* 0x000fe200078e020a */
[----:B------:R-:W-:Y:S04]  /*3990*/  BSSY B1, `(.L_x_122) ;  /* 0x0000006000017945 */ /* 0x000fe80003800000 */
[----:B------:R0:W-:Y:S01]  /*39a0*/  @!P3 STG.E.U8 desc[UR36][R6.64+0x51], R67 ;  /* 0x000051430600b986 */ /* 0x0001e2000c101124 */
[----:B------:R-:W-:Y:S05]  /*39b0*/  @P5 BRA `(.L_x_123) ;  /* 0x00000000000c5947 */ /* 0x000fea0003800000 */
[----:B------:R-:W1:Y:S02]  /*39c0*/  LDG.E.U8 R162, desc[UR36][R2.64+0x58] ;  /* 0x0000582402a27981 */ /* 0x000e64000c1e1100 */
[----:B-1----:R-:W-:-:S05]  /*39d0*/  PRMT R11, R162, 0x8880, RZ ;  /* 0x00008880a20b7816 */ /* 0x002fca00000000ff */
[----:B------:R-:W-:-:S07]  /*39e0*/  IMAD R10, R11, R152, RZ ;  /* 0x000000980b0a7224 */ /* 0x000fce00078e02ff */
.L_x_123:
[----:B------:R-:W-:Y:S05]  /*39f0*/  BSYNC B1 ;  /* 0x0000000000017941 */ /* 0x000fea0003800000 */
.L_x_122:
[----:B-1----:R-:W-:Y:S01]  /*3a00*/  @!P5 IMAD R11, R68, R153, R10 ;  /* 0x00000099440bd224 */ /* 0x002fe200078e020a */
[----:B------:R-:W-:Y:S04]  /*3a10*/  BSSY B1, `(.L_x_124) ;  /* 0x0000006000017945 */ /* 0x000fe80003800000 */
[----:B------:R1:W-:Y:S01]  /*3a20*/  @!P5 STG.E.U8 desc[UR36][R4.64+0x58], R11 ;  /* 0x0000580b0400d986 */ /* 0x0003e2000c101124 */
[----:B------:R-:W-:Y:S05]  /*3a30*/  @P2 BRA `(.L_x_125) ;  /* 0x00000000000c2947 */ /* 0x000fea0003800000 */
[----:B------:R-:W1:Y:S02]  /*3a40*/  LDG.E.U8 R162, desc[UR36][R2.64+0x59] ;  /* 0x0000592402a27981 */ /* 0x000e64000c1e1100 */
[----:B-1----:R-:W-:-:S05]  /*3a50*/  PRMT R11, R162, 0x8880, RZ ;  /* 0x00008880a20b7816 */ /* 0x002fca00000000ff */
[----:B------:R-:W-:-:S07]  /*3a60*/  IMAD R10, R11, R152, RZ ;  /* 0x000000980b0a7224 */ /* 0x000fce00078e02ff */
.L_x_125:
[----:B------:R-:W-:Y:S05]  /*3a70*/  BSYNC B1 ;  /* 0x0000000000017941 */ /* 0x000fea0003800000 */
.L_x_124:
        /* <DEDUP_REMOVED lines=11> */
.L_x_127:
[----:B------:R-:W-:Y:S05]  /*3b30*/  BSYNC B1 ;  /* 0x0000000000017941 */ /* 0x000fea0003800000 */
.L_x_126:
[----:B-1----:R-:W-:Y:S01]  /*3b40*/  @!P4 IMAD R11, R70, R153, R10 ;  /* 0x00000099460bc224 */ /* 0x002fe200078e020a */
[----:B------:R-:W-:Y:S04]  /*3b50*/  BSSY B1, `(.L_x_128) ;  /* 0x0000006000017945 */ /* 0x000fe80003800000 */
[----:B------:R1:W-:Y:S01]  /*3b60*/  @!P4 STG.E.U8 desc[UR36][R6.64+0x58], R11 ;  /* 0x0000580b0600c986 */ /* 0x0003e2000c101124 */
[----:B------:R-:W-:Y:S05]  /*3b70*/  @P3 BRA `(.L_x_129) ;  /* 0x00000000000c3947 */ /* 0x000fea0003800000 */
[----:B------:R-:W1:Y:S02]  /*3b80*/  LDG.E.U8 R162, desc[UR36][R8.64+0x59] ;  /* 0x0000592408a27981 */ /* 0x000e64000c1e1100 */
[----:B-1----:R-:W-:-:S05]  /*3b90*/  PRMT R11, R162, 0x8880, RZ ;  /* 0x00008880a20b7816 */ /* 0x002fca00000000ff */
[----:B------:R-:W-:-:S07]  /*3ba0*/  IMAD R10, R11, R152, RZ ;  /* 0x000000980b0a7224 */ /* 0x000fce00078e02ff */
.L_x_129:
[----:B------:R-:W-:Y:S05]  /*3bb0*/  BSYNC B1 ;  /* 0x0000000000017941 */ /* 0x000fea0003800000 */
.L_x_128:
[----:B------:R-:W-:Y:S01]  /*3bc0*/  @!P3 IMAD R71, R71, R153, R10 ;  /* 0x000000994747b224 */ /* 0x000fe200078e020a */
[----:B------:R-:W-:Y:S04]  /*3bd0*/  BSSY B1, `(.L_x_130) ;  /* 0x0000006000017945 */ /* 0x000fe80003800000 */
[----:B------:R0:W-:Y:S01]  /*3be0*/  @!P3 STG.E.U8 desc[UR36][R6.64+0x59], R71 ;  /* 0x000059470600b986 */ /* 0x0001e2000c101124 */
[----:B------:R-:W-:Y:S05]  /*3bf0*/  @P5 BRA `(.L_x_131) ;  /* 0x00000000000c5947 */ /* 0x000fea0003800000 */
[----:B------:R-:W1:Y:S02]  /*3c00*/  LDG.E.U8 R162, desc[UR36][R2.64+0x60] ;  /* 0x0000602402a27981 */ /* 0x000e64000c1e1100 */
[----:B-1----:R-:W-:-:S05]  /*3c10*/  PRMT R11, R162, 0x8880, RZ ;  /* 0x00008880a20b7816 */ /* 0x002fca00000000ff */
[----:B------:R-:W-:-:S07]  /*3c20*/  IMAD R10, R11, R152, RZ ;  /* 0x000000980b0a7224 */ /* 0x000fce00078e02ff */
.L_x_131:
[----:B------:R-:W-:Y:S05]  /*3c30*/  BSYNC B1 ;  /* 0x0000000000017941 */ /* 0x000fea0003800000 */
.L_x_130:
[----:B-1----:R-:W-:Y:S01]  /*3c40*/  @!P5 IMAD R11, R72, R153, R10 ;  /* 0x00000099480bd224 */ /* 0x002fe200078e020a */
[----:B------:R-:W-:Y:S04]  /*3c50*/  BSSY B1, `(.L_x_132) ;  /* 0x0000006000017945 */ /* 0x000fe80003800000 */
[----:B------:R1:W-:Y:S01]  /*3c60*/  @!P5 STG.E.U8 desc[UR36][R4.64+0x60], R11 ;  /* 0x0000600b0400d986 */ /* 0x0003e2000c101124 */
[----:B------:R-:W-:Y:S05]  /*3c70*/  @P2 BRA `(.L_x_133) ;  /* 0x00000000000c2947 */ /* 0x000fea0003800000 */
[----:B------:R-:W1:Y:S02]  /*3c80*/  LDG.E.U8 R162, desc[UR36][R2.64+0x61] ;  /* 0x0000612402a27981 */ /* 0x000e64000c1e1100 */
[----:B-1----:R-:W-:-:S05]  /*3c90*/  PRMT R11, R162, 0x8880, RZ ;  /* 0x00008880a20b7816 */ /* 0x002fca00000000ff */
[----:B------:R-:W-:-:S07]  /*3ca0*/  IMAD R10, R11, R152, RZ ;  /* 0x000000980b0a7224 */ /* 0x000fce00078e02ff */
.L_x_133:
[----:B------:R-:W-:Y:S05]  /*3cb0*/  BSYNC B1 ;  /* 0x0000000000017941 */ /* 0x000fea0003800000 */
.L_x_132:
        /* <DEDUP_REMOVED lines=11> */
.L_x_135:
[----:B------:R-:W-:Y:S05]  /*3d70*/  BSYNC B1 ;  /* 0x0000000000017941 */ /* 0x000fea0003800000 */
.L_x_134:
[----:B-1----:R-:W-:Y:S01]  /*3d80*/  @!P4 IMAD R11, R74, R153, R10 ;  /* 0x000000994a0bc224 */ /* 0x002fe200078e020a */
[----:B------:R-:W-:Y:S04]  /*3d90*/  BSSY B1, `(.L_x_136) ;  /* 0x0000006000017945 */ /* 0x000fe80003800000 */
[----:B------:R1:W-:Y:S01]  /*3da0*/  @!P4 STG.E.U8 desc[UR36][R6.64+0x60], R11 ;  /* 0x0000600b0600c986 */ /* 0x0003e2000c101124 */
[----:B------:R-:W-:Y:S05]  /*3db0*/  @P3 BRA `(.L_x_137) ;  /* 0x00000000000c3947 */ /* 0x000fea0003800000 */
[----:B------:R-:W1:Y:S02]  /*3dc0*/  LDG.E.U8 R162, desc[UR36][R8.64+0x61] ;  /* 0x0000612408a27981 */ /* 0x000e64000c1e1100 */
[----:B-1----:R-:W-:-:S05]  /*3dd0*/  PRMT R11, R162, 0x8880, RZ ;  /* 0x00008880a20b7816 */ /* 0x002fca00000000ff */
[----:B------:R-:W-:-:S07]  /*3de0*/  IMAD R10, R11, R152, RZ ;  /* 0x000000980b0a7224 */ /* 0x000fce00078e02ff */
.L_x_137:
[----:B------:R-:W-:Y:S05]  /*3df0*/  BSYNC B1 ;  /* 0x0000000000017941 */ /* 0x000fea0003800000 */
.L_x_136:
[----:B------:R-:W-:Y:S01]  /*3e00*/  @!P3 IMAD R75, R75, R153, R10 ;  /* 0x000000994b4bb224 */ /* 0x000fe200078e020a */
[----:B------:R-:W-:Y:S04]  /*3e10*/  BSSY B1, `(.L_x_138) ;  /* 0x0000006000017945 */ /* 0x000fe80003800000 */
[----:B------:R0:W-:Y:S01]  /*3e20*/  @!P3 STG.E.U8 desc[UR36][R6.64+0x61], R75 ;  /* 0x0000614b0600b986 */ /* 0x0001e2000c101124 */
[----:B------:R-:W-:Y:S05]  /*3e30*/  @P5 BRA `(.L_x_139) ;  /* 0x00000000000c5947 */ /* 0x000fea0003800000 */
[----:B------:R-:W1:Y:S02]  /*3e40*/  LDG.E.U8 R162, desc[UR36][R2.64+0x68] ;  /* 0x0000682402a27981 */ /* 0x000e64000c1e1100 */
[----:B-1----:R-:W-:-:S05]  /*3e50*/  PRMT R11, R162, 0x8880, RZ ;  /* 0x00008880a20b7816 */ /* 0x002fca00000000ff */
[----:B------:R-:W-:-:S07]  /*3e60*/  IMAD R10, R11, R152, RZ ;  /* 0x000000980b0a7224 */ /* 0x000fce00078e02ff */
.L_x_139:
[----:B------:R-:W-:Y:S05]  /*3e70*/  BSYNC B1 ;  /* 0x0000000000017941 */ /* 0x000fea0003800000 */
.L_x_138:
[----:B-1----:R-:W-:Y:S01]  /*3e80*/  @!P5 IMAD R11, R76, R153, R10 ;  /* 0x000000994c0bd224 */ /* 0x002fe200078e020a */
[----:B------:R-:W-:Y:S04]  /*3e90*/  BSSY B1, `(.L_x_140) ;  /* 0x0000006000017945 */ /* 0x000fe80003800000 */
[----:B------:R1:W-:Y:S01]  /*3ea0*/  @!P5 STG.E.U8 desc[UR36][R4.64+0x68], R11 ;  /* 0x0000680b0400d986 */ /* 0x0003e2000c101124 */
[----:B------:R-:W-:Y:S05]  /*3eb0*/  @P2 BRA `(.L_x_141) ;  /* 0x00000000000c2947 */ /* 0x000fea0003800000 */
[----:B------:R-:W1:Y:S02]  /*3ec0*/  LDG.E.U8 R162, desc[UR36][R2.64+0x69] ;  /* 0x0000692402a27981 */ /* 0x000e64000c1e1100 */
[----:B-1----:R-:W-:-:S05]  /*3ed0*/  PRMT R11, R162, 0x8880, RZ ;  /* 0x00008880a20b7816 */ /* 0x002fca00000000ff */
[----:B------:R-:W-:-:S07]  /*3ee0*/  IMAD R10, R11, R152, RZ ;  /* 0x000000980b0a7224 */ /* 0x000fce00078e02ff */
.L_x_141:
[----:B------:R-:W-:Y:S05]  /*3ef0*/  BSYNC B1 ;  /* 0x0000000000017941 */ /* 0x000fea0003800000 */
.L_x_140:
        /* <DEDUP_REMOVED lines=11> */
.L_x_143:
[----:B------:R-:W-:Y:S05]  /*3fb0*/  BSYNC B1 ;  /* 0x0000000000017941 */ /* 0x000fea0003800000 */
.L_x_142:
[----:B-1----:R-:W-:Y:S01]  /*3fc0*/  @!P4 IMAD R11, R78, R153, R10 ;  /* 0x000000994e0bc224 */ /* 0x002fe200078e020a */
[----:B------:R-:W-:Y:S04]  /*3fd0*/  BSSY B1, `(.L_x_144) ;  /* 0x0000006000017945 */ /* 0x000fe80003800000 */
[----:B------:R1:W-:Y:S01]  /*3fe0*/  @!P4 STG.E.U8 desc[UR36][R6.64+0x68], R11 ;  /* 0x0000680b0600c986 */ /* 0x0003e2000c101124 */
[----:B------:R-:W-:Y:S05]  /*3ff0*/  @P3 BRA `(.L_x_145) ;  /* 0x00000000000c3947 */ /* 0x000fea0003800000 */
[----:B------:R-:W1:Y:S02]  /*4000*/  LDG.E.U8 R162, desc[UR36][R8.64+0x69] ;  /* 0x0000692408a27981 */ /* 0x000e64000c1e1100 */
[----:B-1----:R-:W-:-:S05]  /*4010*/  PRMT R11, R162, 0x8880, RZ ;  /* 0x00008880a20b7816 */ /* 0x002fca00000000ff */
[----:B------:R-:W-:-:S07]  /*4020*/  IMAD R10, R11, R152, RZ ;  /* 0x000000980b0a7224 */ /* 0x000fce00078e02ff */
.L_x_145:
[----:B------:R-:W-:Y:S05]  /*4030*/  BSYNC B1 ;  /* 0x0000000000017941 */ /* 0x000fea0003800000 */
.L_x_144:
[----:B------:R-:W-:Y:S01]  /*4040*/  @!P3 IMAD R79, R79, R153, R10 ;  /* 0x000000994f4fb224 */ /* 0x000fe200078e020a */
[----:B------:R-:W-:Y:S04]  /*4050*/  BSSY B1, `(.L_x_146) ;  /* 0x0000006000017945 */ /* 0x000fe80003800000 */
[----:B------:R0:W-:Y:S01]  /*4060*/  @!P3 STG.E.U8 desc[UR36][R6.64+0x69], R79 ;  /* 0x0000694f0600b986 */ /* 0x0001e2000c101124 */
[----:B------:R-:W-:Y:S05]  /*4070*/  @P5 BRA `(.L_x_147) ;  /* 0x00000000000c5947 */ /* 0x000fea0003800000 */
[----:B------:R-:W1:Y:S02]  /*4080*/  LDG.E.U8 R162, desc[UR36][R2.64+0x70] ;  /* 0x0000702402a27981 */ /* 0x000e64000c1e1100 */
[----:B-1----:R-:W-:-:S05]  /*4090*/  PRMT R11, R162, 0x8880, RZ ;  /* 0x00008880a20b7816 */ /* 0x002fca00000000ff */
[----:B------:R-:W-:-:S07]  /*40a0*/  IMAD R10, R11, R152, RZ ;  /* 0x000000980b0a7224 */ /* 0x000fce00078e02ff */
.L_x_147:
[----:B------:R-:W-:Y:S05]  /*40b0*/  BSYNC B1 ;  /* 0x0000000000017941 */ /* 0x000fea0003800000 */
.L_x_146:
[----:B-1----:R-:W-:Y:S01]  /*40c0*/  @!P5 IMAD R11, R80, R153, R10 ;  /* 0x00000099500bd224 */ /* 0x002fe200078e020a */
[----:B------:R-:W-:Y:S04]  /*40d0*/  BSSY B1, `(.L_x_148) ;  /* 0x0000006000017945 */ /* 0x000fe80003800000 */
[----:B------:R1:W-:Y:S01]  /*40e0*/  @!P5 STG.E.U8 desc[UR36][R4.64+0x70], R11 ;  /* 0x0000700b0400d986 */ /* 0x0003e2000c101124 */
[----:B------:R-:W-:Y:S05]  /*40f0*/  @P2 BRA `(.L_x_149) ;  /* 0x00000000000c2947 */ /* 0x000fea0003800000 */
[----:B------:R-:W1:Y:S02]  /*4100*/  LDG.E.U8 R162, desc[UR36][R2.64+0x71] ;  /* 0x0000712402a27981 */ /* 0x000e64000c1e1100 */
[----:B-1----:R-:W-:-:S05]  /*4110*/  PRMT R11, R162, 0x8880, RZ ;  /* 0x00008880a20b7816 */ /* 0x002fca00000000ff */
[----:B------:R-:W-:-:S07]  /*4120*/  IMAD R10, R11, R152, RZ ;  /* 0x000000980b0a7224 */ /* 0x000fce00078e02ff */
.L_x_149:
[----:B------:R-:W-:Y:S05]  /*4130*/  BSYNC B1 ;  /* 0x0000000000017941 */ /* 0x000fea0003800000 */
.L_x_148:
        /* <DEDUP_REMOVED lines=11> */
.L_x_151:
[----:B------:R-:W-:Y:S05]  /*41f0*/  BSYNC B1 ;  /* 0x0000000000017941 */ /* 0x000fea0003800000 */
.L_x_150:
[----:B-1----:R-:W-:Y:S01]  /*4200*/  @!P4 IMAD R11, R82, R153, R10 ;  /* 0x00000099520bc224 */ /* 0x002fe200078e020a */
[----:B------:R-:W-:Y:S04]  /*4210*/  BSSY B1, `(.L_x_152) ;  /* 0x0000006000017945 */ /* 0x000fe80003800000 */
[----:B------:R1:W-:Y:S01]  /*4220*/  @!P4 STG.E.U8 desc[UR36][R6.64+0x70], R11 ;  /* 0x0000700b0600c986 */ /* 0x0003e2000c101124 */
[----:B------:R-:W-:Y:S05]  /*4230*/  @P3 BRA `(.L_x_153) ;  /* 0x00000000000c3947 */ /* 0x000fea0003800000 */
[----:B------:R-:W1:Y:S02]  /*4240*/  LDG.E.U8 R162, desc[UR36][R8.64+0x71] ;  /* 0x0000712408a27981 */ /* 0x000e64000c1e1100 */
[----:B-1----:R-:W-:-:S05]  /*4250*/  PRMT R11, R162, 0x8880, RZ ;  /* 0x00008880a20b7816 */ /* 0x002fca00000000ff */
[----:B------:R-:W-:-:S07]  /*4260*/  IMAD R10, R11, R152, RZ ;  /* 0x000000980b0a7224 */ /* 0x000fce00078e02ff */
.L_x_153:
[----:B------:R-:W-:Y:S05]  /*4270*/  BSYNC B1 ;  /* 0x0000000000017941 */ /* 0x000fea0003800000 */
.L_x_152:
[----:B------:R-:W-:Y:S01]  /*4280*/  @!P3 IMAD R83, R83, R153, R10 ;  /* 0x000000995353b224 */ /* 0x000fe200078e020a */
[----:B------:R-:W-:Y:S04]  /*4290*/  BSSY B1, `(.L_x_154) ;  /* 0x0000006000017945 */ /* 0x000fe80003800000 */
[----:B------:R0:W-:Y:S01]  /*42a0*/  @!P3 STG.E.U8 desc[UR36][R6.64+0x71], R83 ;  /* 0x000071530600b986 */ /* 0x0001e2000c101124 */
[----:B------:R-:W-:Y:S05]  /*42b0*/  @P5 BRA `(.L_x_155) ;  /* 0x00000000000c5947 */ /* 0x000fea0003800000 */
[----:B------:R-:W1:Y:S02]  /*42c0*/  LDG.E.U8 R162, desc[UR36][R2.64+0x78] ;  /* 0x0000782402a27981 */ /* 0x000e64000c1e1100 */
[----:B-1----:R-:W-:-:S05]  /*42d0*/  PRMT R11, R162, 0x8880, RZ ;  /* 0x00008880a20b7816 */ /* 0x002fca00000000ff */
[----:B------:R-:W-:-:S07]  /*42e0*/  IMAD R10, R11, R152, RZ ;  /* 0x000000980b0a7224 */ /* 0x000fce00078e02ff */
.L_x_155:
[----:B------:R-:W-:Y:S05]  /*42f0*/  BSYNC B1 ;  /* 0x0000000000017941 */ /* 0x000fea0003800000 */
.L_x_154:
[----:B-1----:R-:W-:Y:S01]  /*4300*/  @!P5 IMAD R11, R84, R153, R10 ;  /* 0x00000099540bd224 */ /* 0x002fe200078e020a */
[----:B------:R-:W-:Y:S04]  /*4310*/  BSSY B1, `(.L_x_156) ;  /* 0x0000006000017945 */ /* 0x000fe80003800000 */
[----:B------:R1:W-:Y:S01]  /*4320*/  @!P5 STG.E.U8 desc[UR36][R4.64+0x78], R11 ;  /* 0x0000780b0400d986 */ /* 0x0003e2000c101124 */
[----:B------:R-:W-:Y:S05]  /*4330*/  @P2 BRA `(.L_x_157) ;  /* 0x00000000000c2947 */ /* 0x000fea0003800000 */
[----:B------:R-:W1:Y:S02]  /*4340*/  LDG.E.U8 R162, desc[UR36][R2.64+0x79] ;  /* 0x0000792402a27981 */ /* 0x000e64000c1e1100 */
[----:B-1----:R-:W-:-:S05]  /*4350*/  PRMT R11, R162, 0x8880, RZ ;  /* 0x00008880a20b7816 */ /* 0x002fca00000000ff */
[----:B------:R-:W-:-:S07]  /*4360*/  IMAD R10, R11, R152, RZ ;  /* 0x000000980b0a7224 */ /* 0x000fce00078e02ff */
.L_x_157:
[----:B------:R-:W-:Y:S05]  /*4370*/  BSYNC B1 ;  /* 0x0000000000017941 */ /* 0x000fea0003800000 */
.L_x_156:
        /* <DEDUP_REMOVED lines=11> */
.L_x_159:
[----:B------:R-:W-:Y:S05]  /*4430*/  BSYNC B1 ;  /* 0x0000000000017941 */ /* 0x000fea0003800000 */
.L_x_158:
[----:B-1----:R-:W-:Y:S01]  /*4440*/  @!P4 IMAD R11, R86, R153, R10 ;  /* 0x00000099560bc224 */ /* 0x002fe200078e020a */
[----:B------:R-:W-:Y:S04]  /*4450*/  BSSY B1, `(.L_x_160) ;  /* 0x0000006000017945 */ /* 0x000fe80003800000 */
[----:B------:R1:W-:Y:S01]  /*4460*/  @!P4 STG.E.U8 desc[UR36][R6.64+0x78], R11 ;  /* 0x0000780b0600c986 */ /* 0x0003e2000c101124 */
[----:B------:R-:W-:Y:S05]  /*4470*/  @P3 BRA `(.L_x_161) ;  /* 0x00000000000c3947 */ /* 0x000fea0003800000 */
[----:B------:R-:W1:Y:S02]  /*4480*/  LDG.E.U8 R162, desc[UR36][R8.64+0x79] ;  /* 0x0000792408a27981 */ /* 0x000e64000c1e1100 */
[----:B-1----:R-:W-:-:S05]  /*4490*/  PRMT R11, R162, 0x8880, RZ ;  /* 0x00008880a20b7816 */ /* 0x002fca00000000ff */
[----:B------:R-:W-:-:S07]  /*44a0*/  IMAD R10, R11, R152, RZ ;  /* 0x000000980b0a7224 */ /* 0x000fce00078e02ff */
.L_x_161:
[----:B------:R-:W-:Y:S05]  /*44b0*/  BSYNC B1 ;  /* 0x0000000000017941 */ /* 0x000fea0003800000 */
.L_x_160:
[----:B------:R-:W-:Y:S01]  /*44c0*/  @!P3 IMAD R87, R87, R153, R10 ;  /* 0x000000995757b224 */ /* 0x000fe200078e020a */
[----:B------:R-:W-:Y:S04]  /*44d0*/  BSSY B1, `(.L_x_162) ;  /* 0x0000006000017945 */ /* 0x000fe80003800000 */
[----:B------:R0:W-:Y:S01]  /*44e0*/  @!P3 STG.E.U8 desc[UR36][R6.64+0x79], R87 ;  /* 0x000079570600b986 */ /* 0x0001e2000c101124 */
[----:B------:R-:W-:Y:S05]  /*44f0*/  @P5 BRA `(.L_x_163) ;  /* 0x00000000000c5947 */ /* 0x000fea0003800000 */
[----:B------:R-:W1:Y:S02]  /*4500*/  LDG.E.U8 R162, desc[UR36][R2.64+0x80] ;  /* 0x0000802402a27981 */ /* 0x000e64000c1e1100 */
[----:B-1----:R-:W-:-:S05]  /*4510*/  PRMT R11, R162, 0x8880, RZ ;  /* 0x00008880a20b7816 */ /* 0x002fca00000000ff */
[----:B------:R-:W-:-:S07]  /*4520*/  IMAD R10, R11, R152, RZ ;  /* 0x000000980b0a7224 */ /* 0x000fce00078e02ff */
.L_x_163:
[----:B------:R-:W-:Y:S05]  /*4530*/  BSYNC B1 ;  /* 0x0000000000017941 */ /* 0x000fea0003800000 */
.L_x_162:
[----:B-1----:R-:W-:Y:S01]  /*4540*/  @!P5 IMAD R11, R88, R153, R10 ;  /* 0x00000099580bd224 */ /* 0x002fe200078e020a */
[----:B------:R-:W-:Y:S04]  /*4550*/  BSSY B1, `(.L_x_164) ;  /* 0x0000006000017945 */ /* 0x000fe80003800000 */
[----:B------:R1:W-:Y:S01]  /*4560*/  @!P5 STG.E.U8 desc[UR36][R4.64+0x80], R11 ;  /* 0x0000800b0400d986 */ /* 0x0003e2000c101124 */
[----:B------:R-:W-:Y:S05]  /*4570*/  @P2 BRA `(.L_x_165) ;  /* 0x00000000000c2947 */ /* 0x000fea0003800000 */
[----:B------:R-:W1:Y:S02]  /*4580*/  LDG.E.U8 R162, desc[UR36][R2.64+0x81] ;  /* 0x0000812402a27981 */ /* 0x000e64000c1e1100 */
[----:B-1----:R-:W-:-:S05]  /*4590*/  PRMT R11, R162, 0x8880, RZ ;  /* 0x00008880a20b7816 */ /* 0x002fca00000000ff */
[----:B------:R-:W-:-:S07]  /*45a0*/  IMAD R10, R11, R152, RZ ;  /* 0x000000980b0a7224 */ /* 0x000fce00078e02ff */
.L_x_165:
[----:B------:R-:W-:Y:S05]  /*45b0*/  BSYNC B1 ;  /* 0x0000000000017941 */ /* 0x000fea0003800000 */
.L_x_164:
        /* <DEDUP_REMOVED lines=11> */
.L_x_167:
[----:B------:R-:W-:Y:S05]  /*4670*/  BSYNC B1 ;  /* 0x0000000000017941 */ /* 0x000fea0003800000 */
.L_x_166:
[----:B-1----:R-:W-:Y:S01]  /*4680*/  @!P4 IMAD R11, R90, R153, R10 ;  /* 0x000000995a0bc224 */ /* 0x002fe200078e020a */
[----:B------:R-:W-:Y:S04]  /*4690*/  BSSY B1, `(.L_x_168) ;  /* 0x0000006000017945 */ /* 0x000fe80003800000 */
[----:B------:R1:W-:Y:S01]  /*46a0*/  @!P4 STG.E.U8 desc[UR36][R6.64+0x80], R11 ;  /* 0x0000800b0600c986 */ /* 0x0003e2000c101124 */
[----:B------:R-:W-:Y:S05]  /*46b0*/  @P3 BRA `(.L_x_169) ;  /* 0x00000000000c3947 */ /* 0x000fea0003800000 */
[----:B------:R-:W1:Y:S02]  /*46c0*/  LDG.E.U8 R162, desc[UR36][R8.64+0x81] ;  /* 0x0000812408a27981 */ /* 0x000e64000c1e1100 */
[----:B-1----:R-:W-:-:S05]  /*46d0*/  PRMT R11, R162, 0x8880, RZ ;  /* 0x00008880a20b7816 */ /* 0x002fca00000000ff */
[----:B------:R-:W-:-:S07]  /*46e0*/  IMAD R10, R11, R152, RZ ;  /* 0x000000980b0a7224 */ /* 0x000fce00078e02ff */
.L_x_169:
[----:B------:R-:W-:Y:S05]  /*46f0*/  BSYNC B1 ;  /* 0x0000000000017941 */ /* 0x000fea0003800000 */
.L_x_168:
[----:B------:R-:W-:Y:S01]  /*4700*/  @!P3 IMAD R91, R91, R153, R10 ;  /* 0x000000995b5bb224 */ /* 0x000fe200078e020a */
[----:B------:R-:W-:Y:S04]  /*4710*/  BSSY B1, `(.L_x_170) ;  /* 0x0000006000017945 */ /* 0x000fe80003800000 */
[----:B------:R0:W-:Y:S01]  /*4720*/  @!P3 STG.E.U8 desc[UR36][R6.64+0x81], R91 ;  /* 0x0000815b0600b986 */ /* 0x0001e2000c101124 */
[----:B------:R-:W-:Y:S05]  /*4730*/  @P5 BRA `(.L_x_171) ;  /* 0x00000000000c5947 */ /* 0x000fea0003800000 */
[----:B------:R-:W1:Y:S02]  /*4740*/  LDG.E.U8 R162, desc[UR36][R2.64+0x88] ;  /* 0x0000882402a27981 */ /* 0x000e64000c1e1100 */
[----:B-1----:R-:W-:-:S05]  /*4750*/  PRMT R11, R162, 0x8880, RZ ;  /* 0x00008880a20b7816 */ /* 0x002fca00000000ff */
[----:B------:R-:W-:-:S07]  /*4760*/  IMAD R10, R11, R152, RZ ;  /* 0x000000980b0a7224 */ /* 0x000fce00078e02ff */
.L_x_171:
[----:B------:R-:W-:Y:S05]  /*4770*/  BSYNC B1 ;  /* 0x0000000000017941 */ /* 0x000fea0003800000 */
.L_x_170:
[----:B-1----:R-:W-:Y:S01]  /*4780*/  @!P5 IMAD R11, R92, R153, R10 ;  /* 0x000000995c0bd224 */ /* 0x002fe200078e020a */
[----:B------:R-:W-:Y:S04]  /*4790*/  BSSY B1, `(.L_x_172) ;  /* 0x0000006000017945 */ /* 0x000fe80003800000 */
[----:B------:R1:W-:Y:S01]  /*47a0*/  @!P5 STG.E.U8 desc[UR36][R4.64+0x88], R11 ;  /* 0x0000880b0400d986 */ /* 0x0003e2000c101124 */
[----:B------:R-:W-:Y:S05]  /*47b0*/  @P2 BRA `(.L_x_173) ;  /* 0x00000000000c2947 */ /* 0x000fea0003800000 */
[----:B------:R-:W1:Y:S02]  /*47c0*/  LDG.E.U8 R162, desc[UR36][R2.64+0x89] ;  /* 0x0000892402a27981 */ /* 0x000e64000c1e1100 */
[----:B-1----:R-:W-:-:S05]  /*47d0*/  PRMT R11, R162, 0x8880, RZ ;  /* 0x00008880a20b7816 */ /* 0x002fca00000000ff */
[----:B------:R-:W-:-:S07]  /*47e0*/  IMAD R10, R11, R152, RZ ;  /* 0x000000980b0a7224 */ /* 0x000fce00078e02ff */
.L_x_173:
[----:B------:R-:W-:Y:S05]  /*47f0*/  BSYNC B1 ;  /* 0x0000000000017941 */ /* 0x000fea0003800000 */
.L_x_172:
        /* <DEDUP_REMOVED lines=11> */
.L_x_175:
[----:B------:R-:W-:Y:S05]  /*48b0*/  BSYNC B1 ;  /* 0x0000000000017941 */ /* 0x000fea0003800000 */
.L_x_174:
[----:B-1----:R-:W-:Y:S01]  /*48c0*/  @!P4 IMAD R11, R94, R153, R10 ;  /* 0x000000995e0bc224 */ /* 0x002fe200078e020a */
[----:B------:R-:W-:Y:S04]  /*48d0*/  BSSY B1, `(.L_x_176) ;  /* 0x0000006000017945 */ /* 0x000fe80003800000 */
[----:B------:R1:W-:Y:S01]  /*48e0*/  @!P4 STG.E.U8 desc[UR36][R6.64+0x88], R11 ;  /* 0x0000880b0600c986 */ /* 0x0003e2000c101124 */
[----:B------:R-:W-:Y:S05]  /*48f0*/  @P3 BRA `(.L_x_177) ;  /* 0x00000000000c3947 */ /* 0x000fea0003800000 */
[----:B------:R-:W1:Y:S02]  /*4900*/  LDG.E.U8 R162, desc[UR36][R8.64+0x89] ;  /* 0x0000892408a27981 */ /* 0x000e64000c1e1100 */
[----:B-1----:R-:W-:-:S05]  /*4910*/  PRMT R11, R162, 0x8880, RZ ;  /* 0x00008880a20b7816 */ /* 0x002fca00000000ff */
[----:B------:R-:W-:-:S07]  /*4920*/  IMAD R10, R11, R152, RZ ;  /* 0x000000980b0a7224 */ /* 0x000fce00078e02ff */
.L_x_177:
[----:B------:R-:W-:Y:S05]  /*4930*/  BSYNC B1 ;  /* 0x0000000000017941 */ /* 0x000fea0003800000 */
.L_x_176:
[----:B------:R-:W-:Y:S01]  /*4940*/  @!P3 IMAD R95, R95, R153, R10 ;  /* 0x000000995f5fb224 */ /* 0x000fe200078e020a */
[----:B------:R-:W-:Y:S04]  /*4950*/  BSSY B1, `(.L_x_178) ;  /* 0x0000006000017945 */ /* 0x000fe80003800000 */
[----:B------:R0:W-:Y:S01]  /*4960*/  @!P3 STG.E.U8 desc[UR36][R6.64+0x89], R95 ;  /* 0x0000895f0600b986 */ /* 0x0001e2000c101124 */
[----:B------:R-:W-:Y:S05]  /*4970*/  @P5 BRA `(.L_x_179) ;  /* 0x00000000000c5947 */ /* 0x000fea0003800000 */
[----:B------:R-:W1:Y:S02]  /*4980*/  LDG.E.U8 R162, desc[UR36][R2.64+0x90] ;  /* 0x0000902402a27981 */ /* 0x000e64000c1e1100 */
[----:B-1----:R-:W-:-:S05]  /*4990*/  PRMT R11, R162, 0x8880, RZ ;  /* 0x00008880a20b7816 */ /* 0x002fca00000000ff */
[----:B------:R-:W-:-:S07]  /*49a0*/  IMAD R10, R11, R152, RZ ;  /* 0x000000980b0a7224 */ /* 0x000fce00078e02ff */
.L_x_179:
[----:B------:R-:W-:Y:S05]  /*49b0*/  BSYNC B1 ;  /* 0x0000000000017941 */ /* 0x000fea0003800000 */
.L_x_178:
[----:B-1----:R-:W-:Y:S01]  /*49c0*/  @!P5 IMAD R11, R96, R153, R10 ;  /* 0x00000099600bd224 */ /* 0x002fe200078e020a */
[----:B------:R-:W-:Y:S04]  /*49d0*/  BSSY B1, `(.L_x_180) ;  /* 0x0000006000017945 */ /* 0x000fe80003800000 */
[----:B------:R1:W-:Y:S01]  /*49e0*/  @!P5 STG.E.U8 desc[UR36][R4.64+0x90], R11 ;  /* 0x0000900b0400d986 */ /* 0x0003e2000c101124 */
[----:B------:R-:W-:Y:S05]  /*49f0*/  @P2 BRA `(.L_x_181) ;  /* 0x00000000000c2947 */ /* 0x000fea0003800000 */
[----:B------:R-:W1:Y:S02]  /*4a00*/  LDG.E.U8 R162, desc[UR36][R2.64+0x91] ;  /* 0x0000912402a27981 */ /* 0x000e64000c1e1100 */
[----:B-1----:R-:W-:-:S05]  /*4a10*/  PRMT R11, R162, 0x8880, RZ ;  /* 0x00008880a20b7816 */ /* 0x002fca00000000ff */
[----:B------:R-:W-:-:S07]  /*4a20*/  IMAD R10, R11, R152, RZ ;  /* 0x000000980b0a7224 */ /* 0x000fce00078e02ff */
.L_x_181:
[----:B------:R-:W-:Y:S05]  /*4a30*/  BSYNC B1 ;  /* 0x0000000000017941 */ /* 0x000fea0003800000 */
.L_x_180:
        /* <DEDUP_REMOVED lines=11> */
.L_x_183:
[----:B------:R-:W-:Y:S05]  /*4af0*/  BSYNC B1 ;  /* 0x0000000000017941 */ /* 0x000fea0003800000 */
.L_x_182:
[----:B-1----:R-:W-:Y:S01]  /*4b00*/  @!P4 IMAD R11, R98, R153, R10 ;  /* 0x00000099620bc224 */ /* 0x002fe200078e020a */
[----:B------:R-:W-:Y:S04]  /*4b10*/  BSSY B1, `(.L_x_184) ;  /* 0x0000006000017945 */ /* 0x000fe80003800000 */
[----:B------:R1:W-:Y:S01]  /*4b20*/  @!P4 STG.E.U8 desc[UR36][R6.64+0x90], R11 ;  /* 0x0000900b0600c986 */ /* 0x0003e2000c101124 */
[----:B------:R-:W-:Y:S05]  /*4b30*/  @P3 BRA `(.L_x_185) ;  /* 0x00000000000c3947 */ /* 0x000fea0003800000 */
[----:B------:R-:W1:Y:S02]  /*4b40*/  LDG.E.U8 R162, desc[UR36][R8.64+0x91] ;  /* 0x0000912408a27981 */ /* 0x000e64000c1e1100 */
[----:B-1----:R-:W-:-:S05]  /*4b50*/  PRMT R11, R162, 0x8880, RZ ;  /* 0x00008880a20b7816 */ /* 0x002fca00000000ff */
[----:B------:R-:W-:-:S07]  /*4b60*/  IMAD R10, R11, R152, RZ ;  /* 0x000000980b0a7224 */ /* 0x000fce00078e02ff */
.L_x_185:
[----:B------:R-:W-:Y:S05]  /*4b70*/  BSYNC B1 ;  /* 0x0000000000017941 */ /* 0x000fea0003800000 */
.L_x_184:
[----:B------:R-:W-:Y:S01]  /*4b80*/  @!P3 IMAD R99, R99, R153, R10 ;  /* 0x000000996363b224 */ /* 0x000fe200078e020a */
[----:B------:R-:W-:Y:S04]  /*4b90*/  BSSY B1, `(.L_x_186) ;  /* 0x0000006000017945 */ /* 0x000fe80003800000 */
[----:B------:R0:W-:Y:S01]  /*4ba0*/  @!P3 STG.E.U8 desc[UR36][R6.64+0x91], R99 ;  /* 0x000091630600b986 */ /* 0x0001e2000c101124 */
[----:B------:R-:W-:Y:S05]  /*4bb0*/  @P5 BRA `(.L_x_187) ;  /* 0x00000000000c5947 */ /* 0x000fea0003800000 */
[----:B------:R-:W1:Y:S02]  /*4bc0*/  LDG.E.U8 R162, desc[UR36][R2.64+0x98] ;  /* 0x0000982402a27981 */ /* 0x000e64000c1e1100 */
[----:B-1----:R-:W-:-:S05]  /*4bd0*/  PRMT R11, R162, 0x8880, RZ ;  /* 0x00008880a20b7816 */ /* 0x002fca00000000ff */
[----:B------:R-:W-:-:S07]  /*4be0*/  IMAD R10, R11, R152, RZ ;  /* 0x000000980b0a7224 */ /* 0x000fce00078e02ff */
.L_x_187:
[----:B------:R-:W-:Y:S05]  /*4bf0*/  BSYNC B1 ;  /* 0x0000000000017941 */ /* 0x000fea0003800000 */
.L_x_186:
[----:B-1----:R-:W-:Y:S01]  /*4c00*/  @!P5 IMAD R11, R100, R153, R10 ;  /* 0x00000099640bd224 */ /* 0x002fe200078e020a */
[----:B------:R-:W-:Y:S04]  /*4c10*/  BSSY B1, `(.L_x_188) ;  /* 0x0000006000017945 */ /* 0x000fe80003800000 */
[----:B------:R1:W-:Y:S01]  /*4c20*/  @!P5 STG.E.U8 desc[UR36][R4.64+0x98], R11 ;  /* 0x0000980b0400d986 */ /* 0x0003e2000c101124 */
[----:B------:R-:W-:Y:S05]  /*4c30*/  @P2 BRA `(.L_x_189) ;  /* 0x00000000000c2947 */ /* 0x000fea0003800000 */
[----:B------:R-:W1:Y:S02]  /*4c40*/  LDG.E.U8 R162, desc[UR36][R2.64+0x99] ;  /* 0x0000992402a27981 */ /* 0x000e64000c1e1100 */
[----:B-1----:R-:W-:-:S05]  /*4c50*/  PRMT R11, R162, 0x8880, RZ ;  /* 0x00008880a20b7816 */ /* 0x002fca00000000ff */
[----:B------:R-:W-:-:S07]  /*4c60*/  IMAD R10, R11, R152, RZ ;  /* 0x000000980b0a7224 */ /* 0x000fce00078e02ff */
.L_x_189:
[----:B------:R-:W-:Y:S05]  /*4c70*/  BSYNC B1 ;  /* 0x0000000000017941 */ /* 0x000fea0003800000 */
.L_x_188:
        /* <DEDUP_REMOVED lines=11> */
.L_x_191:
[----:B------:R-:W-:Y:S05]  /*4d30*/  BSYNC B1 ;  /* 0x0000000000017941 */ /* 0x000fea0003800000 */
.L_x_190:
[----:B-1----:R-:W-:Y:S01]  /*4d40*/  @!P4 IMAD R11, R102, R153, R10 ;  /* 0x00000099660bc224 */ /* 0x002fe200078e020a */
[----:B------:R-:W-:Y:S04]  /*4d50*/  BSSY B1, `(.L_x_192) ;  /* 0x0000006000017945 */ /* 0x000fe80003800000 */
[----:B------:R1:W-:Y:S01]  /*4d60*/  @!P4 STG.E.U8 desc[UR36][R6.64+0x98], R11 ;  /* 0x0000980b0600c986 */ /* 0x0003e2000c101124 */
[----:B------:R-:W-:Y:S05]  /*4d70*/  @P3 BRA `(.L_x_193) ;  /* 0x00000000000c3947 */ /* 0x000fea0003800000 */
[----:B------:R-:W1:Y:S02]  /*4d80*/  LDG.E.U8 R162, desc[UR36][R8.64+0x99] ;  /* 0x0000992408a27981 */ /* 0x000e64000c1e1100 */
[----:B-1----:R-:W-:-:S05]  /*4d90*/  PRMT R11, R162, 0x8880, RZ ;  /* 0x00008880a20b7816 */ /* 0x002fca00000000ff */
[----:B------:R-:W-:-:S07]  /*4da0*/  IMAD R10, R11, R152, RZ ;  /* 0x000000980b0a7224 */ /* 0x000fce00078e02ff */
.L_x_193:
[----:B------:R-:W-:Y:S05]  /*4db0*/  BSYNC B1 ;  /* 0x0000000000017941 */ /* 0x000fea0003800000 */
.L_x_192:
[----:B------:R-:W-:Y:S01]  /*4dc0*/  @!P3 IMAD R103, R103, R153, R10 ;  /* 0x000000996767b224 */ /* 0x000fe200078e020a */
[----:B------:R-:W-:Y:S04]  /*4dd0*/  BSSY B1, `(.L_x_194) ;  /* 0x0000006000017945 */ /* 0x000fe80003800000 */
[----:B------:R0:W-:Y:S01]  /*4de0*/  @!P3 STG.E.U8 desc[UR36][R6.64+0x99], R103 ;  /* 0x000099670600b986 */ /* 0x0001e2000c101124 */
[----:B------:R-:W-:Y:S05]  /*4df0*/  @P5 BRA `(.L_x_195) ;  /* 0x00000000000c5947 */ /* 0x000fea0003800000 */
[----:B------:R-:W1:Y:S02]  /*4e00*/  LDG.E.U8 R162, desc[UR36][R2.64+0xa0] ;  /* 0x0000a02402a27981 */ /* 0x000e64000c1e1100 */
[----:B-1----:R-:W-:-:S05]  /*4e10*/  PRMT R11, R162, 0x8880, RZ ;  /* 0x00008880a20b7816 */ /* 0x002fca00000000ff */
[----:B------:R-:W-:-:S07]  /*4e20*/  IMAD R10, R11, R152, RZ ;  /* 0x000000980b0a7224 */ /* 0x000fce00078e02ff */
.L_x_195:
[----:B------:R-:W-:Y:S05]  /*4e30*/  BSYNC B1 ;  /* 0x0000000000017941 */ /* 0x000fea0003800000 */
.L_x_194:
[----:B-1----:R-:W-:Y:S01]  /*4e40*/  @!P5 IMAD R11, R104, R153, R10 ;  /* 0x00000099680bd224 */ /* 0x002fe200078e020a */
[----:B------:R-:W-:Y:S04]  /*4e50*/  BSSY B1, `(.L_x_196) ;  /* 0x0000006000017945 */ /* 0x000fe80003800000 */
[----:B------:R1:W-:Y:S01]  /*4e60*/  @!P5 STG.E.U8 desc[UR36][R4.64+0xa0], R11 ;  /* 0x0000a00b0400d986 */ /* 0x0003e2000c101124 */
[----:B------:R-:W-:Y:S05]  /*4e70*/  @P2 BRA `(.L_x_197) ;  /* 0x00000000000c2947 */ /* 0x000fea0003800000 */
[----:B------:R-:W1:Y:S02]  /*4e80*/  LDG.E.U8 R162, desc[UR36][R2.64+0xa1] ;  /* 0x0000a12402a27981 */ /* 0x000e64000c1e1100 */
[----:B-1----:R-:W-:-:S05]  /*4e90*/  PRMT R11, R162, 0x8880, RZ ;  /* 0x00008880a20b7816 */ /* 0x002fca00000000ff */
[----:B------:R-:W-:-:S07]  /*4ea0*/  IMAD R10, R11, R152, RZ ;  /* 0x000000980b0a7224 */ /* 0x000fce00078e02ff */
.L_x_197:
[----:B------:R-:W-:Y:S05]  /*4eb0*/  BSYNC B1 ;  /* 0x0000000000017941 */ /* 0x000fea0003800000 */
.L_x_196:
        /* <DEDUP_REMOVED lines=11> */
.L_x_199:
[----:B------:R-:W-:Y:S05]  /*4f70*/  BSYNC B1 ;  /* 0x0000000000017941 */ /* 0x000fea0003800000 */
.L_x_198:
[----:B-1----:R-:W-:Y:S01]  /*4f80*/  @!P4 IMAD R11, R106, R153, R10 ;  /* 0x000000996a0bc224 */ /* 0x002fe200078e020a */
[----:B------:R-:W-:Y:S04]  /*4f90*/  BSSY B1, `(.L_x_200) ;  /* 0x0000006000017945 */ /* 0x000fe80003800000 */
[----:B------:R1:W-:Y:S01]  /*4fa0*/  @!P4 STG.E.U8 desc[UR36][R6.64+0xa0], R11 ;  /* 0x0000a00b0600c986 */ /* 0x0003e2000c101124 */
[----:B------:R-:W-:Y:S05]  /*4fb0*/  @P3 BRA `(.L_x_201) ;  /* 0x00000000000c3947 */ /* 0x000fea0003800000 */
[----:B------:R-:W1:Y:S02]  /*4fc0*/  LDG.E.U8 R162, desc[UR36][R8.64+0xa1] ;  /* 0x0000a12408a27981 */ /* 0x000e64000c1e1100 */
[----:B-1----:R-:W-:-:S05]  /*4fd0*/  PRMT R11, R162, 0x8880, RZ ;  /* 0x00008880a20b7816 */ /* 0x002fca00000000ff */
[----:B------:R-:W-:-:S07]  /*4fe0*/  IMAD R10, R11, R152, RZ ;  /* 0x000000980b0a7224 */ /* 0x000fce00078e02ff */
.L_x_201:
[----:B------:R-:W-:Y:S05]  /*4ff0*/  BSYNC B1 ;  /* 0x0000000000017941 */ /* 0x000fea0003800000 */
.L_x_200:
[----:B------:R-:W-:Y:S01]  /*5000*/  @!P3 IMAD R107, R107, R153, R10 ;  /* 0x000000996b6bb224 */ /* 0x000fe200078e020a */
[----:B------:R-:W-:Y:S04]  /*5010*/  BSSY B1, `(.L_x_202) ;  /* 0x0000006000017945 */ /* 0x000fe80003800000 */
[----:B------:R0:W-:Y:S01]  /*5020*/  @!P3 STG.E.U8 desc[UR36][R6.64+0xa1], R107 ;  /* 0x0000a16b0600b986 */ /* 0x0001e2000c101124 */
[----:B------:R-:W-:Y:S05]  /*5030*/  @P5 BRA `(.L_x_203) ;  /* 0x00000000000c5947 */ /* 0x000fea0003800000 */
[----:B------:R-:W1:Y:S02]  /*5040*/  LDG.E.U8 R162, desc[UR36][R2.64+0xa8] ;  /* 0x0000a82402a27981 */ /* 0x000e64000c1e1100 */
[----:B-1----:R-:W-:-:S05]  /*5050*/  PRMT R11, R162, 0x8880, RZ ;  /* 0x00008880a20b7816 */ /* 0x002fca00000000ff */
[----:B------:R-:W-:-:S07]  /*5060*/  IMAD R10, R11, R152, RZ ;  /* 0x000000980b0a7224 */ /* 0x000fce00078e02ff */
.L_x_203:
[----:B------:R-:W-:Y:S05]  /*5070*/  BSYNC B1 ;  /* 0x0000000000017941 */ /* 0x000fea0003800000 */
.L_x_202:
[----:B-1----:R-:W-:Y:S01]  /*5080*/  @!P5 IMAD R11, R108, R153, R10 ;  /* 0x000000996c0bd224 */ /* 0x002fe200078e020a */
[----:B------:R-:W-:Y:S04]  /*5090*/  BSSY B1, `(.L_x_204) ;  /* 0x0000006000017945 */ /* 0x000fe80003800000 */
[----:B------:R1:W-:Y:S01]  /*50a0*/  @!P5 STG.E.U8 desc[UR36][R4.64+0xa8], R11 ;  /* 0x0000a80b0400d986 */ /* 0x0003e2000c101124 */
[----:B------:R-:W-:Y:S05]  /*50b0*/  @P2 BRA `(.L_x_205) ;  /* 0x00000000000c2947 */ /* 0x000fea0003800000 */
[----:B------:R-:W1:Y:S02]  /*50c0*/  LDG.E.U8 R162, desc[UR36][R2.64+0xa9] ;  /* 0x0000a92402a27981 */ /* 0x000e64000c1e1100 */
[----:B-1----:R-:W-:-:S05]  /*50d0*/  PRMT R11, R162, 0x8880, RZ ;  /* 0x00008880a20b7816 */ /* 0x002fca00000000ff */
[----:B------:R-:W-:-:S07]  /*50e0*/  IMAD R10, R11, R152, RZ ;  /* 0x000000980b0a7224 */ /* 0x000fce00078e02ff */
.L_x_205:
[----:B------:R-:W-:Y:S05]  /*50f0*/  BSYNC B1 ;  /* 0x0000000000017941 */ /* 0x000fea0003800000 */
.L_x_204:
        /* <DEDUP_REMOVED lines=11> */
.L_x_207:
[----:B------:R-:W-:Y:S05]  /*51b0*/  BSYNC B1 ;  /* 0x0000000000017941 */ /* 0x000fea0003800000 */
.L_x_206:
[----:B-1----:R-:W-:Y:S01]  /*51c0*/  @!P4 IMAD R11, R110, R153, R10 ;  /* 0x000000996e0bc224 */ /* 0x002fe200078e020a */
[----:B------:R-:W-:Y:S04]  /*51d0*/  BSSY B1, `(.L_x_208) ;  /* 0x0000006000017945 */ /* 0x000fe80003800000 */
[----:B------:R1:W-:Y:S01]  /*51e0*/  @!P4 STG.E.U8 desc[UR36][R6.64+0xa8], R11 ;  /* 0x0000a80b0600c986 */ /* 0x0003e2000c101124 */
[----:B------:R-:W-:Y:S05]  /*51f0*/  @P3 BRA `(.L_x_209) ;  /* 0x00000000000c3947 */ /* 0x000fea0003800000 */
[----:B------:R-:W1:Y:S02]  /*5200*/  LDG.E.U8 R162, desc[UR36][R8.64+0xa9] ;  /* 0x0000a92408a27981 */ /* 0x000e64000c1e1100 */
[----:B-1----:R-:W-:-:S05]  /*5210*/  PRMT R11, R162, 0x8880, RZ ;  /* 0x00008880a20b7816 */ /* 0x002fca00000000ff */
[----:B------:R-:W-:-:S07]  /*5220*/  IMAD R10, R11, R152, RZ ;  /* 0x000000980b0a7224 */ /* 0x000fce00078e02ff */
.L_x_209:
[----:B------:R-:W-:Y:S05]  /*5230*/  BSYNC B1 ;  /* 0x0000000000017941 */ /* 0x000fea0003800000 */
.L_x_208:
[----:B------:R-:W-:Y:S01]  /*5240*/  @!P3 IMAD R111, R111, R153, R10 ;  /* 0x000000996f6fb224 */ /* 0x000fe200078e020a */
[----:B------:R-:W-:Y:S04]  /*5250*/  BSSY B1, `(.L_x_210) ;  /* 0x0000006000017945 */ /* 0x000fe80003800000 */
[----:B------:R0:W-:Y:S01]  /*5260*/  @!P3 STG.E.U8 desc[UR36][R6.64+0xa9], R111 ;  /* 0x0000a96f0600b986 */ /* 0x0001e2000c101124 */
[----:B------:R-:W-:Y:S05]  /*5270*/  @P5 BRA `(.L_x_211) ;  /* 0x00000000000c5947 */ /* 0x000fea0003800000 */
[----:B------:R-:W1:Y:S02]  /*5280*/  LDG.E.U8 R162, desc[UR36][R2.64+0xb0] ;  /* 0x0000b02402a27981 */ /* 0x000e64000c1e1100 */
[----:B-1----:R-:W-:-:S05]  /*5290*/  PRMT R11, R162, 0x8880, RZ ;  /* 0x00008880a20b7816 */ /* 0x002fca00000000ff */
[----:B------:R-:W-:-:S07]  /*52a0*/  IMAD R10, R11, R152, RZ ;  /* 0x000000980b0a7224 */ /* 0x000fce00078e02ff */
.L_x_211:
[----:B------:R-:W-:Y:S05]  /*52b0*/  BSYNC B1 ;  /* 0x0000000000017941 */ /* 0x000fea0003800000 */
.L_x_210:
[----:B-1----:R-:W-:Y:S01]  /*52c0*/  @!P5 IMAD R11, R112, R153, R10 ;  /* 0x00000099700bd224 */ /* 0x002fe200078e020a */
[----:B------:R-:W-:Y:S04]  /*52d0*/  BSSY B1, `(.L_x_212) ;  /* 0x0000006000017945 */ /* 0x000fe80003800000 */
[----:B------:R1:W-:Y:S01]  /*52e0*/  @!P5 STG.E.U8 desc[UR36][R4.64+0xb0], R11 ;  /* 0x0000b00b0400d986 */ /* 0x0003e2000c101124 */
[----:B------:R-:W-:Y:S05]  /*52f0*/  @P2 BRA `(.L_x_213) ;  /* 0x00000000000c2947 */ /* 0x000fea0003800000 */
[----:B------:R-:W1:Y:S02]  /*5300*/  LDG.E.U8 R162, desc[UR36][R2.64+0xb1] ;  /* 0x0000b12402a27981 */ /* 0x000e64000c1e1100 */
[----:B-1----:R-:W-:-:S05]  /*5310*/  PRMT R11, R162, 0x8880, RZ ;  /* 0x00008880a20b7816 */ /* 0x002fca00000000ff */
[----:B------:R-:W-:-:S07]  /*5320*/  IMAD R10, R11, R152, RZ ;  /* 0x000000980b0a7224 */ /* 0x000fce00078e02ff */
.L_x_213:
[----:B------:R-:W-:Y:S05]  /*5330*/  BSYNC B1 ;  /* 0x0000000000017941 */ /* 0x000fea0003800000 */
.L_x_212:
        /* <DEDUP_REMOVED lines=11> */
.L_x_215:
[----:B------:R-:W-:Y:S05]  /*53f0*/  BSYNC B1 ;  /* 0x0000000000017941 */ /* 0x000fea0003800000 */
.L_x_214:
[----:B-1----:R-:W-:Y:S01]  /*5400*/  @!P4 IMAD R11, R114, R153, R10 ;  /* 0x00000099720bc224 */ /* 0x002fe200078e020a */
[----:B------:R-:W-:Y:S04]  /*5410*/  BSSY B1, `(.L_x_216) ;  /* 0x0000006000017945 */ /* 0x000fe80003800000 */
[----:B------:R1:W-:Y:S01]  /*5420*/  @!P4 STG.E.U8 desc[UR36][R6.64+0xb0], R11 ;  /* 0x0000b00b0600c986 */ /* 0x0003e2000c101124 */
[----:B------:R-:W-:Y:S05]  /*5430*/  @P3 BRA `(.L_x_217) ;  /* 0x00000000000c3947 */ /* 0x000fea0003800000 */
[----:B------:R-:W1:Y:S02]  /*5440*/  LDG.E.U8 R162, desc[UR36][R8.64+0xb1] ;  /* 0x0000b12408a27981 */ /* 0x000e64000c1e1100 */
[----:B-1----:R-:W-:-:S05]  /*5450*/  PRMT R11, R162, 0x8880, RZ ;  /* 0x00008880a20b7816 */ /* 0x002fca00000000ff */
[----:B------:R-:W-:-:S07]  /*5460*/  IMAD R10, R11, R152, RZ ;  /* 0x000000980b0a7224 */ /* 0x000fce00078e02ff */
.L_x_217:
[----:B------:R-:W-:Y:S05]  /*5470*/  BSYNC B1 ;  /* 0x0000000000017941 */ /* 0x000fea0003800000 */
.L_x_216:
[----:B------:R-:W-:Y:S01]  /*5480*/  @!P3 IMAD R115, R115, R153, R10 ;  /* 0x000000997373b224 */ /* 0x000fe200078e020a */
[----:B------:R-:W-:Y:S04]  /*5490*/  BSSY B1, `(.L_x_218) ;  /* 0x0000006000017945 */ /* 0x000fe80003800000 */
[----:B------:R0:W-:Y:S01]  /*54a0*/  @!P3 STG.E.U8 desc[UR36][R6.64+0xb1], R115 ;  /* 0x0000b1730600b986 */ /* 0x0001e2000c101124 */
[----:B------:R-:W-:Y:S05]  /*54b0*/  @P5 BRA `(.L_x_219) ;  /* 0x00000000000c5947 */ /* 0x000fea0003800000 */
[----:B------:R-:W1:Y:S02]  /*54c0*/  LDG.E.U8 R162, desc[UR36][R2.64+0xb8] ;  /* 0x0000b82402a27981 */ /* 0x000e64000c1e1100 */
[----:B-1----:R-:W-:-:S05]  /*54d0*/  PRMT R11, R162, 0x8880, RZ ;  /* 0x00008880a20b7816 */ /* 0x002fca00000000ff */
[----:B------:R-:W-:-:S07]  /*54e0*/  IMAD R10, R11, R152, RZ ;  /* 0x000000980b0a7224 */ /* 0x000fce00078e02ff */
.L_x_219:
[----:B------:R-:W-:Y:S05]  /*54f0*/  BSYNC B1 ;  /* 0x0000000000017941 */ /* 0x000fea0003800000 */
.L_x_218:
[----:B-1----:R-:W-:Y:S01]  /*5500*/  @!P5 IMAD R11, R116, R153, R10 ;  /* 0x00000099740bd224 */ /* 0x002fe200078e020a */
[----:B------:R-:W-:Y:S04]  /*5510*/  BSSY B1, `(.L_x_220) ;  /* 0x0000006000017945 */ /* 0x000fe80003800000 */
[----:B------:R1:W-:Y:S01]  /*5520*/  @!P5 STG.E.U8 desc[UR36][R4.64+0xb8], R11 ;  /* 0x0000b80b0400d986 */ /* 0x0003e2000c101124 */
[----:B------:R-:W-:Y:S05]  /*5530*/  @P2 BRA `(.L_x_221) ;  /* 0x00000000000c2947 */ /* 0x000fea0003800000 */
[----:B------:R-:W1:Y:S02]  /*5540*/  LDG.E.U8 R162, desc[UR36][R2.64+0xb9] ;  /* 0x0000b92402a27981 */ /* 0x000e64000c1e1100 */
[----:B-1----:R-:W-:-:S05]  /*5550*/  PRMT R11, R162, 0x8880, RZ ;  /* 0x00008880a20b7816 */ /* 0x002fca00000000ff */
[----:B------:R-:W-:-:S07]  /*5560*/  IMAD R10, R11, R152, RZ ;  /* 0x000000980b0a7224 */ /* 0x000fce00078e02ff */
.L_x_221:
[----:B------:R-:W-:Y:S05]  /*5570*/  BSYNC B1 ;  /* 0x0000000000017941 */ /* 0x000fea0003800000 */
.L_x_220:
        /* <DEDUP_REMOVED lines=11> */
.L_x_223:
[----:B------:R-:W-:Y:S05]  /*5630*/  BSYNC B1 ;  /* 0x0000000000017941 */ /* 0x000fea0003800000 */
.L_x_222:
[----:B-1----:R-:W-:Y:S01]  /*5640*/  @!P4 IMAD R11, R118, R153, R10 ;  /* 0x00000099760bc224 */ /* 0x002fe200078e020a */
[----:B------:R-:W-:Y:S04]  /*5650*/  BSSY B1, `(.L_x_224) ;  /* 0x0000006000017945 */ /* 0x000fe80003800000 */
[----:B------:R1:W-:Y:S01]  /*5660*/  @!P4 STG.E.U8 desc[UR36][R6.64+0xb8], R11 ;  /* 0x0000b80b0600c986 */ /* 0x0003e2000c101124 */
[----:B------:R-:W-:Y:S05]  /*5670*/  @P3 BRA `(.L_x_225) ;  /* 0x00000000000c3947 */ /* 0x000fea0003800000 */
[----:B------:R-:W1:Y:S02]  /*5680*/  LDG.E.U8 R162, desc[UR36][R8.64+0xb9] ;  /* 0x0000b92408a27981 */ /* 0x000e64000c1e1100 */
[----:B-1----:R-:W-:-:S05]  /*5690*/  PRMT R11, R162, 0x8880, RZ ;  /* 0x00008880a20b7816 */ /* 0x002fca00000000ff */
[----:B------:R-:W-:-:S07]  /*56a0*/  IMAD R10, R11, R152, RZ ;  /* 0x000000980b0a7224 */ /* 0x000fce00078e02ff */
.L_x_225:
[----:B------:R-:W-:Y:S05]  /*56b0*/  BSYNC B1 ;  /* 0x0000000000017941 */ /* 0x000fea0003800000 */
.L_x_224:
[----:B------:R-:W-:Y:S01]  /*56c0*/  @!P3 IMAD R119, R119, R153, R10 ;  /* 0x000000997777b224 */ /* 0x000fe200078e020a */
[----:B------:R-:W-:Y:S04]  /*56d0*/  BSSY B1, `(.L_x_226) ;  /* 0x0000006000017945 */ /* 0x000fe80003800000 */
[----:B------:R0:W-:Y:S01]  /*56e0*/  @!P3 STG.E.U8 desc[UR36][R6.64+0xb9], R119 ;  /* 0x0000b9770600b986 */ /* 0x0001e2000c101124 */
[----:B------:R-:W-:Y:S05]  /*56f0*/  @P5 BRA `(.L_x_227) ;  /* 0x00000000000c5947 */ /* 0x000fea0003800000 */
[----:B------:R-:W1:Y:S02]  /*5700*/  LDG.E.U8 R162, desc[UR36][R2.64+0xc0] ;  /* 0x0000c02402a27981 */ /* 0x000e64000c1e1100 */
[----:B-1----:R-:W-:-:S05]  /*5710*/  PRMT R11, R162, 0x8880, RZ ;  /* 0x00008880a20b7816 */ /* 0x002fca00000000ff */
[----:B------:R-:W-:-:S07]  /*5720*/  IMAD R10, R11, R152, RZ ;  /* 0x000000980b0a7224 */ /* 0x000fce00078e02ff */
.L_x_227:
[----:B------:R-:W-:Y:S05]  /*5730*/  BSYNC B1 ;  /* 0x0000000000017941 */ /* 0x000fea0003800000 */
.L_x_226:
[----:B-1----:R-:W-:Y:S01]  /*5740*/  @!P5 IMAD R11, R120, R153, R10 ;  /* 0x00000099780bd224 */ /* 0x002fe200078e020a */
[----:B------:R-:W-:Y:S04]  /*5750*/  BSSY B1, `(.L_x_228) ;  /* 0x0000006000017945 */ /* 0x000fe80003800000 */
[----:B------:R1:W-:Y:S01]  /*5760*/  @!P5 STG.E.U8 desc[UR36][R4.64+0xc0], R11 ;  /* 0x0000c00b0400d986 */ /* 0x0003e2000c101124 */
[----:B------:R-:W-:Y:S05]  /*5770*/  @P2 BRA `(.L_x_229) ;  /* 0x00000000000c2947 */ /* 0x000fea0003800000 */
[----:B------:R-:W1:Y:S02]  /*5780*/  LDG.E.U8 R162, desc[UR36][R2.64+0xc1] ;  /* 0x0000c12402a27981 */ /* 0x000e64000c1e1100 */
[----:B-1----:R-:W-:-:S05]  /*5790*/  PRMT R11, R162, 0x8880, RZ ;  /* 0x00008880a20b7816 */ /* 0x002fca00000000ff */
[----:B------:R-:W-:-:S07]  /*57a0*/  IMAD R10, R11, R152, RZ ;  /* 0x000000980b0a7224 */ /* 0x000fce00078e02ff */
.L_x_229:
[----:B------:R-:W-:Y:S05]  /*57b0*/  BSYNC B1 ;  /* 0x0000000000017941 */ /* 0x000fea0003800000 */
.L_x_228:
        /* <DEDUP_REMOVED lines=11> */
.L_x_231:
[----:B------:R-:W-:Y:S05]  /*5870*/  BSYNC B1 ;  /* 0x0000000000017941 */ /* 0x000fea0003800000 */
.L_x_230:
[----:B-1----:R-:W-:Y:S01]  /*5880*/  @!P4 IMAD R11, R122, R153, R10 ;  /* 0x000000997a0bc224 */ /* 0x002fe200078e020a */
[----:B------:R-:W-:Y:S04]  /*5890*/  BSSY B1, `(.L_x_232) ;  /* 0x0000006000017945 */ /* 0x000fe80003800000 */
[----:B------:R1:W-:Y:S01]  /*58a0*/  @!P4 STG.E.U8 desc[UR36][R6.64+0xc0], R11 ;  /* 0x0000c00b0600c986 */ /* 0x0003e2000c101124 */
[----:B------:R-:W-:Y:S05]  /*58b0*/  @P3 BRA `(.L_x_233) ;  /* 0x00000000000c3947 */ /* 0x000fea0003800000 */
[----:B------:R-:W1:Y:S02]  /*58c0*/  LDG.E.U8 R162, desc[UR36][R8.64+0xc1] ;  /* 0x0000c12408a27981 */ /* 0x000e64000c1e1100 */
[----:B-1----:R-:W-:-:S05]  /*58d0*/  PRMT R11, R162, 0x8880, RZ ;  /* 0x00008880a20b7816 */ /* 0x002fca00000000ff */
[----:B------:R-:W-:-:S07]  /*58e0*/  IMAD R10, R11, R152, RZ ;  /* 0x000000980b0a7224 */ /* 0x000fce00078e02ff */
.L_x_233:
[----:B------:R-:W-:Y:S05]  /*58f0*/  BSYNC B1 ;  /* 0x0000000000017941 */ /* 0x000fea0003800000 */
.L_x_232:
[----:B------:R-:W-:Y:S01]  /*5900*/  @!P3 IMAD R123, R123, R153, R10 ;  /* 0x000000997b7bb224 */ /* 0x000fe200078e020a */
[----:B------:R-:W-:Y:S04]  /*5910*/  BSSY B1, `(.L_x_234) ;  /* 0x0000006000017945 */ /* 0x000fe80003800000 */
[----:B------:R0:W-:Y:S01]  /*5920*/  @!P3 STG.E.U8 desc[UR36][R6.64+0xc1], R123 ;  /* 0x0000c17b0600b986 */ /* 0x0001e2000c101124 */
[----:B------:R-:W-:Y:S05]  /*5930*/  @P5 BRA `(.L_x_235) ;  /* 0x00000000000c5947 */ /* 0x000fea0003800000 */
[----:B------:R-:W1:Y:S02]  /*5940*/  LDG.E.U8 R162, desc[UR36][R2.64+0xc8] ;  /* 0x0000c82402a27981 */ /* 0x000e64000c1e1100 */
[----:B-1----:R-:W-:-:S05]  /*5950*/  PRMT R11, R162, 0x8880, RZ ;  /* 0x00008880a20b7816 */ /* 0x002fca00000000ff */
[----:B------:R-:W-:-:S07]  /*5960*/  IMAD R10, R11, R152, RZ ;  /* 0x000000980b0a7224 */ /* 0x000fce00078e02ff */
.L_x_235:
[----:B------:R-:W-:Y:S05]  /*5970*/  BSYNC B1 ;  /* 0x0000000000017941 */ /* 0x000fea0003800000 */
.L_x_234:
[----:B-1----:R-:W-:Y:S01]  /*5980*/  @!P5 IMAD R11, R124, R153, R10 ;  /* 0x000000997c0bd224 */ /* 0x002fe200078e020a */
[----:B------:R-:W-:Y:S04]  /*5990*/  BSSY B1, `(.L_x_236) ;  /* 0x0000006000017945 */ /* 0x000fe80003800000 */
[----:B------:R1:W-:Y:S01]  /*59a0*/  @!P5 STG.E.U8 desc[UR36][R4.64+0xc8], R11 ;  /* 0x0000c80b0400d986 */ /* 0x0003e2000c101124 */
[----:B------:R-:W-:Y:S05]  /*59b0*/  @P2 BRA `(.L_x_237) ;  /* 0x00000000000c2947 */ /* 0x000fea0003800000 */
[----:B------:R-:W1:Y:S02]  /*59c0*/  LDG.E.U8 R162, desc[UR36][R2.64+0xc9] ;  /* 0x0000c92402a27981 */ /* 0x000e64000c1e1100 */
[----:B-1----:R-:W-:-:S05]  /*59d0*/  PRMT R11, R162, 0x8880, RZ ;  /* 0x00008880a20b7816 */ /* 0x002fca00000000ff */
[----:B------:R-:W-:-:S07]  /*59e0*/  IMAD R10, R11, R152, RZ ;  /* 0x000000980b0a7224 */ /* 0x000fce00078e02ff */
.L_x_237:
[----:B------:R-:W-:Y:S05]  /*59f0*/  BSYNC B1 ;  /* 0x0000000000017941 */ /* 0x000fea0003800000 */
.L_x_236:
        /* <DEDUP_REMOVED lines=11> */
.L_x_239:
[----:B------:R-:W-:Y:S05]  /*5ab0*/  BSYNC B1 ;  /* 0x0000000000017941 */ /* 0x000fea0003800000 */
.L_x_238:
[----:B-1----:R-:W-:Y:S01]  /*5ac0*/  @!P4 IMAD R11, R126, R153, R10 ;  /* 0x000000997e0bc224 */ /* 0x002fe200078e020a */
[----:B------:R-:W-:Y:S04]  /*5ad0*/  BSSY B1, `(.L_x_240) ;  /* 0x0000006000017945 */ /* 0x000fe80003800000 */
[----:B------:R1:W-:Y:S01]  /*5ae0*/  @!P4 STG.E.U8 desc[UR36][R6.64+0xc8], R11 ;  /* 0x0000c80b0600c986 */ /* 0x0003e2000c101124 */
[----:B------:R-:W-:Y:S05]  /*5af0*/  @P3 BRA `(.L_x_241) ;  /* 0x00000000000c3947 */ /* 0x000fea0003800000 */
[----:B------:R-:W1:Y:S02]  /*5b00*/  LDG.E.U8 R162, desc[UR36][R8.64+0xc9] ;  /* 0x0000c92408a27981 */ /* 0x000e64000c1e1100 */
[----:B-1----:R-:W-:-:S05]  /*5b10*/  PRMT R11, R162, 0x8880, RZ ;  /* 0x00008880a20b7816 */ /* 0x002fca00000000ff */
[----:B------:R-:W-:-:S07]  /*5b20*/  IMAD R10, R11, R152, RZ ;  /* 0x000000980b0a7224 */ /* 0x000fce00078e02ff */
.L_x_241:
[----:B------:R-:W-:Y:S05]  /*5b30*/  BSYNC B1 ;  /* 0x0000000000017941 */ /* 0x000fea0003800000 */
.L_x_240:
[----:B------:R-:W-:Y:S01]  /*5b40*/  @!P3 IMAD R127, R127, R153, R10 ;  /* 0x000000997f7fb224 */ /* 0x000fe200078e020a */
[----:B------:R-:W-:Y:S04]  /*5b50*/  BSSY B1, `(.L_x_242) ;  /* 0x0000006000017945 */ /* 0x000fe80003800000 */
[----:B------:R0:W-:Y:S01]  /*5b60*/  @!P3 STG.E.U8 desc[UR36][R6.64+0xc9], R127 ;  /* 0x0000c97f0600b986 */ /* 0x0001e2000c101124 */
[----:B------:R-:W-:Y:S05]  /*5b70*/  @P5 BRA `(.L_x_243) ;  /* 0x00000000000c5947 */ /* 0x000fea0003800000 */
[----:B------:R-:W1:Y:S02]  /*5b80*/  LDG.E.U8 R162, desc[UR36][R2.64+0xd0] ;  /* 0x0000d02402a27981 */ /* 0x000e64000c1e1100 */
[----:B-1----:R-:W-:-:S05]  /*5b90*/  PRMT R11, R162, 0x8880, RZ ;  /* 0x00008880a20b7816 */ /* 0x002fca00000000ff */
[----:B------:R-:W-:-:S07]  /*5ba0*/  IMAD R10, R11, R152, RZ ;  /* 0x000000980b0a7224 */ /* 0x000fce00078e02ff */
.L_x_243:
[----:B------:R-:W-:Y:S05]  /*5bb0*/  BSYNC B1 ;  /* 0x0000000000017941 */ /* 0x000fea0003800000 */
.L_x_242:
[----:B-1----:R-:W-:Y:S01]  /*5bc0*/  @!P5 IMAD R11, R128, R153, R10 ;  /* 0x00000099800bd224 */ /* 0x002fe200078e020a */
[----:B------:R-:W-:Y:S04]  /*5bd0*/  BSSY B1, `(.L_x_244) ;  /* 0x0000006000017945 */ /* 0x000fe80003800000 */
[----:B------:R1:W-:Y:S01]  /*5be0*/  @!P5 STG.E.U8 desc[UR36][R4.64+0xd0], R11 ;  /* 0x0000d00b0400d986 */ /* 0x0003e2000c101124 */
[----:B------:R-:W-:Y:S05]  /*5bf0*/  @P2 BRA `(.L_x_245) ;  /* 0x00000000000c2947 */ /* 0x000fea0003800000 */
[----:B------:R-:W1:Y:S02]  /*5c00*/  LDG.E.U8 R162, desc[UR36][R2.64+0xd1] ;  /* 0x0000d12402a27981 */ /* 0x000e64000c1e1100 */
[----:B-1----:R-:W-:-:S05]  /*5c10*/  PRMT R11, R162, 0x8880, RZ ;  /* 0x00008880a20b7816 */ /* 0x002fca00000000ff */
[----:B------:R-:W-:-:S07]  /*5c20*/  IMAD R10, R11, R152, RZ ;  /* 0x000000980b0a7224 */ /* 0x000fce00078e02ff */
.L_x_245:
[----:B------:R-:W-:Y:S05]  /*5c30*/  BSYNC B1 ;  /* 0x0000000000017941 */ /* 0x000fea0003800000 */
.L_x_244:
        /* <DEDUP_REMOVED lines=11> */
.L_x_247:
[----:B------:R-:W-:Y:S05]  /*5cf0*/  BSYNC B1 ;  /* 0x0000000000017941 */ /* 0x000fea0003800000 */
.L_x_246:
[----:B-1----:R-:W-:Y:S01]  /*5d00*/  @!P4 IMAD R11, R130, R153, R10 ;  /* 0x00000099820bc224 */ /* 0x002fe200078e020a */
[----:B------:R-:W-:Y:S04]  /*5d10*/  BSSY B1, `(.L_x_248) ;  /* 0x0000006000017945 */ /* 0x000fe80003800000 */
[----:B------:R1:W-:Y:S01]  /*5d20*/  @!P4 STG.E.U8 desc[UR36][R6.64+0xd0], R11 ;  /* 0x0000d00b0600c986 */ /* 0x0003e2000c101124 */
[----:B------:R-:W-:Y:S05]  /*5d30*/  @P3 BRA `(.L_x_249) ;  /* 0x00000000000c3947 */ /* 0x000fea0003800000 */
[----:B------:R-:W1:Y:S02]  /*5d40*/  LDG.E.U8 R162, desc[UR36][R8.64+0xd1] ;  /* 0x0000d12408a27981 */ /* 0x000e64000c1e1100 */
[----:B-1----:R-:W-:-:S05]  /*5d50*/  PRMT R11, R162, 0x8880, RZ ;  /* 0x00008880a20b7816 */ /* 0x002fca00000000ff */
[----:B------:R-:W-:-:S07]  /*5d60*/  IMAD R10, R11, R152, RZ ;  /* 0x000000980b0a7224 */ /* 0x000fce00078e02ff */
.L_x_249:
[----:B------:R-:W-:Y:S05]  /*5d70*/  BSYNC B1 ;  /* 0x0000000000017941 */ /* 0x000fea0003800000 */
.L_x_248:
[----:B------:R-:W-:Y:S01]  /*5d80*/  @!P3 IMAD R131, R131, R153, R10 ;  /* 0x000000998383b224 */ /* 0x000fe200078e020a */
[----:B------:R-:W-:Y:S04]  /*5d90*/  BSSY B1, `(.L_x_250) ;  /* 0x0000006000017945 */ /* 0x000fe80003800000 */
[----:B------:R0:W-:Y:S01]  /*5da0*/  @!P3 STG.E.U8 desc[UR36][R6.64+0xd1], R131 ;  /* 0x0000d1830600b986 */ /* 0x0001e2000c101124 */
[----:B------:R-:W-:Y:S05]  /*5db0*/  @P5 BRA `(.L_x_251) ;  /* 0x00000000000c5947 */ /* 0x000fea0003800000 */
[----:B------:R-:W1:Y:S02]  /*5dc0*/  LDG.E.U8 R162, desc[UR36][R2.64+0xd8] ;  /* 0x0000d82402a27981 */ /* 0x000e64000c1e1100 */
[----:B-1----:R-:W-:-:S05]  /*5dd0*/  PRMT R11, R162, 0x8880, RZ ;  /* 0x00008880a20b7816 */ /* 0x002fca00000000ff */
[----:B------:R-:W-:-:S07]  /*5de0*/  IMAD R10, R11, R152, RZ ;  /* 0x000000980b0a7224 */ /* 0x000fce00078e02ff */
.L_x_251:
[----:B------:R-:W-:Y:S05]  /*5df0*/  BSYNC B1 ;  /* 0x0000000000017941 */ /* 0x000fea0003800000 */
.L_x_250:
[----:B-1----:R-:W-:Y:S01]  /*5e00*/  @!P5 IMAD R11, R132, R153, R10 ;  /* 0x00000099840bd224 */ /* 0x002fe200078e020a */
[----:B------:R-:W-:Y:S04]  /*5e10*/  BSSY B1, `(.L_x_252) ;  /* 0x0000006000017945 */ /* 0x000fe80003800000 */
[----:B------:R1:W-:Y:S01]  /*5e20*/  @!P5 STG.E.U8 desc[UR36][R4.64+0xd8], R11 ;  /* 0x0000d80b0400d986 */ /* 0x0003e2000c101124 */
[----:B------:R-:W-:Y:S05]  /*5e30*/  @P2 BRA `(.L_x_253) ;  /* 0x00000000000c2947 */ /* 0x000fea0003800000 */
[----:B------:R-:W1:Y:S02]  /*5e40*/  LDG.E.U8 R162, desc[UR36][R2.64+0xd9] ;  /* 0x0000d92402a27981 */ /* 0x000e64000c1e1100 */
[----:B-1----:R-:W-:-:S05]  /*5e50*/  PRMT R11, R162, 0x8880, RZ ;  /* 0x00008880a20b7816 */ /* 0x002fca00000000ff */
[----:B------:R-:W-:-:S07]  /*5e60*/  IMAD R10, R11, R152, RZ ;  /* 0x000000980b0a7224 */ /* 0x000fce00078e02ff */
.L_x_253:
[----:B------:R-:W-:Y:S05]  /*5e70*/  BSYNC B1 ;  /* 0x0000000000017941 */ /* 0x000fea0003800000 */
.L_x_252:
        /* <DEDUP_REMOVED lines=11> */
.L_x_255:
[----:B------:R-:W-:Y:S05]  /*5f30*/  BSYNC B1 ;  /* 0x0000000000017941 */ /* 0x000fea0003800000 */
.L_x_254:
[----:B-1----:R-:W-:Y:S01]  /*5f40*/  @!P4 IMAD R11, R134, R153, R10 ;  /* 0x00000099860bc224 */ /* 0x002fe200078e020a */
[----:B------:R-:W-:Y:S04]  /*5f50*/  BSSY B1, `(.L_x_256) ;  /* 0x0000006000017945 */ /* 0x000fe80003800000 */
[----:B------:R1:W-:Y:S01]  /*5f60*/  @!P4 STG.E.U8 desc[UR36][R6.64+0xd8], R11 ;  /* 0x0000d80b0600c986 */ /* 0x0003e2000c101124 */
[----:B------:R-:W-:Y:S05]  /*5f70*/  @P3 BRA `(.L_x_257) ;  /* 0x00000000000c3947 */ /* 0x000fea0003800000 */
[----:B------:R-:W1:Y:S02]  /*5f80*/  LDG.E.U8 R162, desc[UR36][R8.64+0xd9] ;  /* 0x0000d92408a27981 */ /* 0x000e64000c1e1100 */
[----:B-1----:R-:W-:-:S05]  /*5f90*/  PRMT R11, R162, 0x8880, RZ ;  /* 0x00008880a20b7816 */ /* 0x002fca00000000ff */
[----:B------:R-:W-:-:S07]  /*5fa0*/  IMAD R10, R11, R152, RZ ;  /* 0x000000980b0a7224 */ /* 0x000fce00078e02ff */
.L_x_257:
[----:B------:R-:W-:Y:S05]  /*5fb0*/  BSYNC B1 ;  /* 0x0000000000017941 */ /* 0x000fea0003800000 */
.L_x_256:
[----:B------:R-:W-:Y:S01]  /*5fc0*/  @!P3 IMAD R135, R135, R153, R10 ;  /* 0x000000998787b224 */ /* 0x000fe200078e020a */
[----:B------:R-:W-:Y:S04]  /*5fd0*/  BSSY B1, `(.L_x_258) ;  /* 0x0000006000017945 */ /* 0x000fe80003800000 */
[----:B------:R0:W-:Y:S01]  /*5fe0*/  @!P3 STG.E.U8 desc[UR36][R6.64+0xd9], R135 ;  /* 0x0000d9870600b986 */ /* 0x0001e2000c101124 */
[----:B------:R-:W-:Y:S05]  /*5ff0*/  @P5 BRA `(.L_x_259) ;  /* 0x00000000000c5947 */ /* 0x000fea0003800000 */
[----:B------:R-:W1:Y:S02]  /*6000*/  LDG.E.U8 R162, desc[UR36][R2.64+0xe0] ;  /* 0x0000e02402a27981 */ /* 0x000e64000c1e1100 */
[----:B-1----:R-:W-:-:S05]  /*6010*/  PRMT R11, R162, 0x8880, RZ ;  /* 0x00008880a20b7816 */ /* 0x002fca00000000ff */
[----:B------:R-:W-:-:S07]  /*6020*/  IMAD R10, R11, R152, RZ ;  /* 0x000000980b0a7224 */ /* 0x000fce00078e02ff */
.L_x_259:
[----:B------:R-:W-:Y:S05]  /*6030*/  BSYNC B1 ;  /* 0x0000000000017941 */ /* 0x000fea0003800000 */
.L_x_258:
[----:B-1----:R-:W-:Y:S01]  /*6040*/  @!P5 IMAD R11, R136, R153, R10 ;  /* 0x00000099880bd224 */ /* 0x002fe200078e020a */
[----:B------:R-:W-:Y:S04]  /*6050*/  BSSY B1, `(.L_x_260) ;  /* 0x0000006000017945 */ /* 0x000fe80003800000 */
[----:B------:R1:W-:Y:S01]  /*6060*/  @!P5 STG.E.U8 desc[UR36][R4.64+0xe0], R11 ;  /* 0x0000e00b0400d986 */ /* 0x0003e2000c101124 */
[----:B------:R-:W-:Y:S05]  /*6070*/  @P2 BRA `(.L_x_261) ;  /* 0x00000000000c2947 */ /* 0x000fea0003800000 */
[----:B------:R-:W1:Y:S02]  /*6080*/  LDG.E.U8 R162, desc[UR36][R2.64+0xe1] ;  /* 0x0000e12402a27981 */ /* 0x000e64000c1e1100 */
[----:B-1----:R-:W-:-:S05]  /*6090*/  PRMT R11, R162, 0x8880, RZ ;  /* 0x00008880a20b7816 */ /* 0x002fca00000000ff */
[----:B------:R-:W-:-:S07]  /*60a0*/  IMAD R10, R11, R152, RZ ;  /* 0x000000980b0a7224 */ /* 0x000fce00078e02ff */
.L_x_261:
[----:B------:R-:W-:Y:S05]  /*60b0*/  BSYNC B1 ;  /* 0x0000000000017941 */ /* 0x000fea0003800000 */
.L_x_260:
        /* <DEDUP_REMOVED lines=11> */
.L_x_263:
[----:B------:R-:W-:Y:S05]  /*6170*/  BSYNC B1 ;  /* 0x0000000000017941 */ /* 0x000fea0003800000 */
.L_x_262:
[----:B-1----:R-:W-:Y:S01]  /*6180*/  @!P4 IMAD R11, R138, R153, R10 ;  /* 0x000000998a0bc224 */ /* 0x002fe200078e020a */
[----:B------:R-:W-:Y:S04]  /*6190*/  BSSY B1, `(.L_x_264) ;  /* 0x0000006000017945 */ /* 0x000fe80003800000 */
[----:B------:R1:W-:Y:S01]  /*61a0*/  @!P4 STG.E.U8 desc[UR36][R6.64+0xe0], R11 ;  /* 0x0000e00b0600c986 */ /* 0x0003e2000c101124 */
[----:B------:R-:W-:Y:S05]  /*61b0*/  @P3 BRA `(.L_x_265) ;  /* 0x00000000000c3947 */ /* 0x000fea0003800000 */
[----:B------:R-:W1:Y:S02]  /*61c0*/  LDG.E.U8 R162, desc[UR36][R8.64+0xe1] ;  /* 0x0000e12408a27981 */ /* 0x000e64000c1e1100 */
[----:B-1----:R-:W-:-:S05]  /*61d0*/  PRMT R11, R162, 0x8880, RZ ;  /* 0x00008880a20b7816 */ /* 0x002fca00000000ff */
[----:B------:R-:W-:-:S07]  /*61e0*/  IMAD R10, R11, R152, RZ ;  /* 0x000000980b0a7224 */ /* 0x000fce00078e02ff */
.L_x_265:
[----:B------:R-:W-:Y:S05]  /*61f0*/  BSYNC B1 ;  /* 0x0000000000017941 */ /* 0x000fea0003800000 */
.L_x_264:
[----:B------:R-:W-:Y:S01]  /*6200*/  @!P3 IMAD R139, R139, R153, R10 ;  /* 0x000000998b8bb224 */ /* 0x000fe200078e020a */
[----:B------:R-:W-:Y:S04]  /*6210*/  BSSY B1, `(.L_x_266) ;  /* 0x0000006000017945 */ /* 0x000fe80003800000 */
[----:B------:R0:W-:Y:S01]  /*6220*/  @!P3 STG.E.U8 desc[UR36][R6.64+0xe1], R139 ;  /* 0x0000e18b0600b986 */ /* 0x0001e2000c101124 */
[----:B------:R-:W-:Y:S05]  /*6230*/  @P5 BRA `(.L_x_267) ;  /* 0x00000000000c5947 */ /* 0x000fea0003800000 */
[----:B------:R-:W1:Y:S02]  /*6240*/  LDG.E.U8 R162, desc[UR36][R2.64+0xe8] ;  /* 0x0000e82402a27981 */ /* 0x000e64000c1e1100 */
[----:B-1----:R-:W-:-:S05]  /*6250*/  PRMT R11, R162, 0x8880, RZ ;  /* 0x00008880a20b7816 */ /* 0x002fca00000000ff */
[----:B------:R-:W-:-:S07]  /*6260*/  IMAD R10, R11, R152, RZ ;  /* 0x000000980b0a7224 */ /* 0x000fce00078e02ff */
.L_x_267:
[----:B------:R-:W-:Y:S05]  /*6270*/  BSYNC B1 ;  /* 0x0000000000017941 */ /* 0x000fea0003800000 */
.L_x_266:
[----:B-1----:R-:W-:Y:S01]  /*6280*/  @!P5 IMAD R11, R140, R153, R10 ;  /* 0x000000998c0bd224 */ /* 0x002fe200078e020a */
[----:B------:R-:W-:Y:S04]  /*6290*/  BSSY B1, `(.L_x_268) ;  /* 0x0000006000017945 */ /* 0x000fe80003800000 */
[----:B------:R1:W-:Y:S01]  /*62a0*/  @!P5 STG.E.U8 desc[UR36][R4.64+0xe8], R11 ;  /* 0x0000e80b0400d986 */ /* 0x0003e2000c101124 */
[----:B------:R-:W-:Y:S05]  /*62b0*/  @P2 BRA `(.L_x_269) ;  /* 0x00000000000c2947 */ /* 0x000fea0003800000 */
[----:B------:R-:W1:Y:S02]  /*62c0*/  LDG.E.U8 R162, desc[UR36][R2.64+0xe9] ;  /* 0x0000e92402a27981 */ /* 0x000e64000c1e1100 */
[----:B-1----:R-:W-:-:S05]  /*62d0*/  PRMT R11, R162, 0x8880, RZ ;  /* 0x00008880a20b7816 */ /* 0x002fca00000000ff */
[----:B------:R-:W-:-:S07]  /*62e0*/  IMAD R10, R11, R152, RZ ;  /* 0x000000980b0a7224 */ /* 0x000fce00078e02ff */
.L_x_269:
[----:B------:R-:W-:Y:S05]  /*62f0*/  BSYNC B1 ;  /* 0x0000000000017941 */ /* 0x000fea0003800000 */
.L_x_268:
        /* <DEDUP_REMOVED lines=11> */
.L_x_271:
[----:B------:R-:W-:Y:S05]  /*63b0*/  BSYNC B1 ;  /* 0x0000000000017941 */ /* 0x000fea0003800000 */
.L_x_270:
[----:B-1----:R-:W-:Y:S01]  /*63c0*/  @!P4 IMAD R11, R142, R153, R10 ;  /* 0x000000998e0bc224 */ /* 0x002fe200078e020a */
[----:B------:R-:W-:Y:S04]  /*63d0*/  BSSY B1, `(.L_x_272) ;  /* 0x0000006000017945 */ /* 0x000fe80003800000 */
[----:B------:R1:W-:Y:S01]  /*63e0*/  @!P4 STG.E.U8 desc[UR36][R6.64+0xe8], R11 ;  /* 0x0000e80b0600c986 */ /* 0x0003e2000c101124 */
[----:B------:R-:W-:Y:S05]  /*63f0*/  @P3 BRA `(.L_x_273) ;  /* 0x00000000000c3947 */ /* 0x000fea0003800000 */
[----:B------:R-:W1:Y:S02]  /*6400*/  LDG.E.U8 R162, desc[UR36][R8.64+0xe9] ;  /* 0x0000e92408a27981 */ /* 0x000e64000c1e1100 */
[----:B-1----:R-:W-:-:S05]  /*6410*/  PRMT R11, R162, 0x8880, RZ ;  /* 0x00008880a20b7816 */ /* 0x002fca00000000ff */
[----:B------:R-:W-:-:S07]  /*6420*/  IMAD R10, R11, R152, RZ ;  /* 0x000000980b0a7224 */ /* 0x000fce00078e02ff */
.L_x_273:
[----:B------:R-:W-:Y:S05]  /*6430*/  BSYNC B1 ;  /* 0x0000000000017941 */ /* 0x000fea0003800000 */
.L_x_272:
[----:B------:R-:W-:Y:S01]  /*6440*/  @!P3 IMAD R143, R143, R153, R10 ;  /* 0x000000998f8fb224 */ /* 0x000fe200078e020a */
[----:B------:R-:W-:Y:S04]  /*6450*/  BSSY B1, `(.L_x_274) ;  /* 0x0000006000017945 */ /* 0x000fe80003800000 */
[----:B------:R0:W-:Y:S01]  /*6460*/  @!P3 STG.E.U8 desc[UR36][R6.64+0xe9], R143 ;  /* 0x0000e98f0600b986 */ /* 0x0001e2000c101124 */
[----:B------:R-:W-:Y:S05]  /*6470*/  @P5 BRA `(.L_x_275) ;  /* 0x00000000000c5947 */ /* 0x000fea0003800000 */
[----:B------:R-:W1:Y:S02]  /*6480*/  LDG.E.U8 R162, desc[UR36][R2.64+0xf0] ;  /* 0x0000f02402a27981 */ /* 0x000e64000c1e1100 */
[----:B-1----:R-:W-:-:S05]  /*6490*/  PRMT R11, R162, 0x8880, RZ ;  /* 0x00008880a20b7816 */ /* 0x002fca00000000ff */
[----:B------:R-:W-:-:S07]  /*64a0*/  IMAD R10, R11, R152, RZ ;  /* 0x000000980b0a7224 */ /* 0x000fce00078e02ff */
.L_x_275:
[----:B------:R-:W-:Y:S05]  /*64b0*/  BSYNC B1 ;  /* 0x0000000000017941 */ /* 0x000fea0003800000 */
.L_x_274:
[----:B-1----:R-:W-:Y:S01]  /*64c0*/  @!P5 IMAD R11, R144, R153, R10 ;  /* 0x00000099900bd224 */ /* 0x002fe200078e020a */
[----:B------:R-:W-:Y:S04]  /*64d0*/  BSSY B1, `(.L_x_276) ;  /* 0x0000006000017945 */ /* 0x000fe80003800000 */
[----:B------:R1:W-:Y:S01]  /*64e0*/  @!P5 STG.E.U8 desc[UR36][R4.64+0xf0], R11 ;  /* 0x0000f00b0400d986 */ /* 0x0003e2000c101124 */
[----:B------:R-:W-:Y:S05]  /*64f0*/  @P2 BRA `(.L_x_277) ;  /* 0x00000000000c2947 */ /* 0x000fea0003800000 */
[----:B------:R-:W1:Y:S02]  /*6500*/  LDG.E.U8 R162, desc[UR36][R2.64+0xf1] ;  /* 0x0000f12402a27981 */ /* 0x000e64000c1e1100 */
[----:B-1----:R-:W-:-:S05]  /*6510*/  PRMT R11, R162, 0x8880, RZ ;  /* 0x00008880a20b7816 */ /* 0x002fca00000000ff */
[----:B------:R-:W-:-:S07]  /*6520*/  IMAD R10, R11, R152, RZ ;  /* 0x000000980b0a7224 */ /* 0x000fce00078e02ff */
.L_x_277:
[----:B------:R-:W-:Y:S05]  /*6530*/  BSYNC B1 ;  /* 0x0000000000017941 */ /* 0x000fea0003800000 */
.L_x_276:
[C---:B------:R-:W-:Y:S01]  /*6540*/  ISETP.LT.OR P4, PT, R0.reuse, 0xf1, !P0 ;  /* 0x000000f10000780c */ /* 0x040fe20004781670 */
[----:B------:R-:W-:Y:S01]  /*6550*/  @!P2 IMAD R145, R145, R153, R10 ;  /* 0x000000999191a224 */ /* 0x000fe200078e020a */
[----:B------:R-:W-:Y:S01]  /*6560*/  BSSY B1, `(.L_x_278) ;  /* 0x000000a000017945 */ /* 0x000fe20003800000 */
[C---:B------:R-:W-:Y:S02]  /*6570*/  ISETP.LT.OR P3, PT, R0.reuse, 0xf2, !P0 ;  /* 0x000000f20000780c */ /* 0x040fe40004761670 */
        /* <DEDUP_REMOVED lines=8> */
.L_x_279:
[----:B------:R-:W-:Y:S05]  /*6600*/  BSYNC B1 ;  /* 0x0000000000017941 */ /* 0x000fea0003800000 */
.L_x_278:
[----:B-1----:R-:W-:Y:S01]  /*6610*/  @!P4 IMAD R11, R146, R153, R10 ;  /* 0x00000099920bc224 */ /* 0x002fe200078e020a */
[----:B------:R-:W-:Y:S04]  /*6620*/  BSSY B1, `(.L_x_280) ;  /* 0x0000006000017945 */ /* 0x000fe80003800000 */
[----:B------:R1:W-:Y:S01]  /*6630*/  @!P4 STG.E.U8 desc[UR36][R6.64+0xf0], R11 ;  /* 0x0000f00b0600c986 */ /* 0x0003e2000c101124 */
[----:B------:R-:W-:Y:S05]  /*6640*/  @P3 BRA `(.L_x_281) ;  /* 0x00000000000c3947 */ /* 0x000fea0003800000 */
[----:B------:R-:W1:Y:S02]  /*6650*/  LDG.E.U8 R162, desc[UR36][R8.64+0xf1] ;  /* 0x0000f12408a27981 */ /* 0x000e64000c1e1100 */
[----:B-1----:R-:W-:-:S05]  /*6660*/  PRMT R11, R162, 0x8880, RZ ;  /* 0x00008880a20b7816 */ /* 0x002fca00000000ff */
[----:B------:R-:W-:-:S07]  /*6670*/  IMAD R10, R11, R152, RZ ;  /* 0x000000980b0a7224 */ /* 0x000fce00078e02ff */
.L_x_281:
[----:B------:R-:W-:Y:S05]  /*6680*/  BSYNC B1 ;  /* 0x0000000000017941 */ /* 0x000fea0003800000 */
.L_x_280:
[----:B------:R-:W-:Y:S01]  /*6690*/  @!P3 IMAD R147, R147, R153, R10 ;  /* 0x000000999393b224 */ /* 0x000fe200078e020a */
[----:B------:R-:W-:Y:S04]  /*66a0*/  BSSY B1, `(.L_x_282) ;  /* 0x0000006000017945 */ /* 0x000fe80003800000 */
[----:B------:R0:W-:Y:S01]  /*66b0*/  @!P3 STG.E.U8 desc[UR36][R6.64+0xf1], R147 ;  /* 0x0000f1930600b986 */ /* 0x0001e2000c101124 */
[----:B------:R-:W-:Y:S05]  /*66c0*/  @P2 BRA `(.L_x_283) ;  /* 0x00000000000c2947 */ /* 0x000fea0003800000 */
[----:B------:R-:W1:Y:S02]  /*66d0*/  LDG.E.U8 R162, desc[UR36][R2.64+0xf8] ;  /* 0x0000f82402a27981 */ /* 0x000e64000c1e1100 */
[----:B-1----:R-:W-:-:S05]  /*66e0*/  PRMT R11, R162, 0x8880, RZ ;  /* 0x00008880a20b7816 */ /* 0x002fca00000000ff */
[----:B------:R-:W-:-:S07]  /*66f0*/  IMAD R10, R11, R152, RZ ;  /* 0x000000980b0a7224 */ /* 0x000fce00078e02ff */
.L_x_283:
[----:B------:R-:W-:Y:S05]  /*6700*/  BSYNC B1 ;  /* 0x0000000000017941 */ /* 0x000fea0003800000 */
.L_x_282:
[----:B-1----:R-:W-:Y:S01]  /*6710*/  @!P2 IMAD R11, R148, R153, R10 ;  /* 0x00000099940ba224 */ /* 0x002fe200078e020a */
[----:B------:R-:W-:Y:S04]  /*6720*/  BSSY B1, `(.L_x_284) ;  /* 0x0000006000017945 */ /* 0x000fe80003800000 */
[----:B------:R1:W-:Y:S01]  /*6730*/  @!P2 STG.E.U8 desc[UR36][R4.64+0xf8], R11 ;  /* 0x0000f80b0400a986 */ /* 0x0003e2000c101124 */
[----:B------:R-:W-:Y:S05]  /*6740*/  @P1 BRA `(.L_x_285) ;  /* 0x00000000000c1947 */ /* 0x000fea0003800000 */
[----:B------:R-:W1:Y:S02]  /*6750*/  LDG.E.U8 R162, desc[UR36][R2.64+0xf9] ;  /* 0x0000f92402a27981 */ /* 0x000e64000c1e1100 */
[----:B-1----:R-:W-:-:S05]  /*6760*/  PRMT R11, R162, 0x8880, RZ ;  /* 0x00008880a20b7816 */ /* 0x002fca00000000ff */
[----:B------:R-:W-:-:S07]  /*6770*/  IMAD R10, R11, R152, RZ ;  /* 0x000000980b0a7224 */ /* 0x000fce00078e02ff */
.L_x_285:
[----:B------:R-:W-:Y:S05]  /*6780*/  BSYNC B1 ;  /* 0x0000000000017941 */ /* 0x000fea0003800000 */
.L_x_284:
[----:B------:R-:W-:Y:S01]  /*6790*/  @!P1 IMAD R149, R149, R153, R10 ;  /* 0x0000009995959224 */ /* 0x000fe200078e020a */
[----:B------:R-:W-:Y:S04]  /*67a0*/  BSSY B1, `(.L_x_286) ;  /* 0x0000006000017945 */ /* 0x000fe80003800000 */
[----:B------:R0:W-:Y:S01]  /*67b0*/  @!P1 STG.E.U8 desc[UR36][R4.64+0xf9], R149 ;  /* 0x0000f99504009986 */ /* 0x0001e2000c101124 */
[----:B------:R-:W-:Y:S05]  /*67c0*/  @P5 BRA `(.L_x_287) ;  /* 0x00000000000c5947 */ /* 0x000fea0003800000 */
[----:B------:R-:W0:Y:S02]  /*67d0*/  LDG.E.U8 R162, desc[UR36][R8.64+0xf8] ;  /* 0x0000f82408a27981 */ /* 0x000e24000c1e1100 */
[----:B0-----:R-:W-:-:S05]  /*67e0*/  PRMT R3, R162, 0x8880, RZ ;  /* 0x00008880a2037816 */ /* 0x001fca00000000ff */
[----:B------:R-:W-:-:S07]  /*67f0*/  IMAD R10, R3, R152, RZ ;  /* 0x00000098030a7224 */ /* 0x000fce00078e02ff */
.L_x_287:
[----:B------:R-:W-:Y:S05]  /*6800*/  BSYNC B1 ;  /* 0x0000000000017941 */ /* 0x000fea0003800000 */
.L_x_286:
[----:B0-----:R-:W-:Y:S01]  /*6810*/  @!P5 IMAD R3, R150, R153, R10 ;  /* 0x000000999603d224 */ /* 0x001fe200078e020a */
[----:B------:R-:W-:Y:S01]  /*6820*/  ISETP.LT.OR P0, PT, R0, 0xfa, !P0 ;  /* 0x000000fa0000780c */ /* 0x000fe20004701670 */
[----:B------:R-:W-:Y:S03]  /*6830*/  BSSY B1, `(.L_x_288) ;  /* 0x0000006000017945 */ /* 0x000fe60003800000 */
[----:B------:R0:W-:Y:S09]  /*6840*/  @!P5 STG.E.U8 desc[UR36][R6.64+0xf8], R3 ;  /* 0x0000f8030600d986 */ /* 0x0001f2000c101124 */
[----:B------:R-:W-:Y:S05]  /*6850*/  @P0 BRA `(.L_x_289) ;  /* 0x00000000000c0947 */ /* 0x000fea0003800000 */
[----:B------:R-:W0:Y:S02]  /*6860*/  LDG.E.U8 R162, desc[UR36][R8.64+0xf9] ;  /* 0x0000f92408a27981 */ /* 0x000e24000c1e1100 */
[----:B0-----:R-:W-:-:S05]  /*6870*/  PRMT R3, R162, 0x8880, RZ ;  /* 0x00008880a2037816 */ /* 0x001fca00000000ff */
[----:B------:R-:W-:-:S07]  /*6880*/  IMAD R10, R3, R152, RZ ;  /* 0x00000098030a7224 */ /* 0x000fce00078e02ff */
.L_x_289:
[----:B------:R-:W-:Y:S05]  /*6890*/  BSYNC B1 ;  /* 0x0000000000017941 */ /* 0x000fea0003800000 */
.L_x_288:
[----:B------:R-:W-:Y:S01]  /*68a0*/  IMAD R151, R151, R153, R10 ;  /* 0x0000009997977224 */ /* 0x000fe200078e020a */
[----:B------:R-:W-:Y:S06]  /*68b0*/  @P0 BRA `(.L_x_290) ;  /* 0x0000001800100947 */ /* 0x000fec0003800000 */
[----:B------:R0:W-:Y:S01]  /*68c0*/  STG.E.U8 desc[UR36][R6.64+0xf9], R151 ;  /* 0x0000f99706007986 */ /* 0x0001e2000c101124 */
[----:B------:R-:W-:Y:S05]  /*68d0*/  BRA `(.L_x_290) ;  /* 0x0000001800087947 */ /* 0x000fea0003800000 */
.L_x_33:
[C---:B------:R-:W-:Y:S02]  /*68e0*/  ISETP.GE.AND P1, PT, R19.reuse, 0x1, PT ;  /* 0x000000011300780c */ /* 0x040fe40003f26270 */
[----:B------:R-:W-:Y:S02]  /*68f0*/  ISETP.GE.AND P0, PT, R19, 0x9, PT ;  /* 0x000000091300780c */ /* 0x000fe40003f06270 */
[C---:B------:R-:W-:Y:S02]  /*6900*/  ISETP.LT.OR P4, PT, R0.reuse, 0x1, !P1 ;  /* 0x000000010000780c */ /* 0x040fe40004f81670 */
[C---:B------:R-:W-:Y:S02]  /*6910*/  ISETP.LT.OR P3, PT, R0.reuse, 0x2, !P1 ;  /* 0x000000020000780c */ /* 0x040fe40004f61670 */
[C---:B------:R-:W-:Y:S02]  /*6920*/  ISETP.LT.OR P2, PT, R0.reuse, 0x1, !P0 ;  /* 0x000000010000780c */ /* 0x040fe40004741670 */
[----:B------:R-:W-:-:S07]  /*6930*/  ISETP.LT.OR P5, PT, R0, 0x2, !P0 ;  /* 0x000000020000780c */ /* 0x000fce00047a1670 */
[-C--:B------:R-:W-:Y:S02]  /*6940*/  @!P4 IMAD R3, R24, R153.reuse, RZ ;  /* 0x000000991803c224 */ /* 0x080fe400078e02ff */
[-C--:B------:R-:W-:Y:S02]  /*6950*/  @!P3 IMAD R25, R25, R153.reuse, RZ ;  /* 0x000000991919b224 */ /* 0x080fe400078e02ff */
[-C--:B------:R-:W-:Y:S01]  /*6960*/  @!P2 IMAD R9, R26, R153.reuse, RZ ;  /* 0x000000991a09a224 */ /* 0x080fe200078e02ff */
[----:B------:R0:W-:Y:S01]  /*6970*/  @!P4 STG.E.U8 desc[UR36][R4.64], R3 ;  /* 0x000000030400c986 */ /* 0x0001e2000c101124 */
[C---:B------:R-:W-:Y:S01]  /*6980*/  ISETP.LT.OR P4, PT, R0.reuse, 0x9, !P1 ;  /* 0x000000090000780c */ /* 0x040fe20004f81670 */
[----:B------:R-:W-:Y:S02]  /*6990*/  @!P5 IMAD R27, R27, R153, RZ ;  /* 0x000000991b1bd224 */ /* 0x000fe400078e02ff */
[----:B------:R-:W-:Y:S01]  /*69a0*/  @!P3 STG.E.U8 desc[UR36][R4.64+0x1], R25 ;  /* 0x000001190400b986 */ /* 0x000fe2000c101124 */
[----:B------:R-:W-:-:S03]  /*69b0*/  ISETP.LT.OR P3, PT, R0, 0xa, !P1 ;  /* 0x0000000a0000780c */ /* 0x000fc60004f61670 */
[----:B------:R1:W-:Y:S01]  /*69c0*/  @!P2 STG.E.U8 desc[UR36][R6.64], R9 ;  /* 0x000000090600a986 */ /* 0x0003e2000c101124 */
[----:B------:R-:W-:-:S03]  /*69d0*/  ISETP.LT.OR P2, PT, R0, 0x9, !P0 ;  /* 0x000000090000780c */ /* 0x000fc60004741670 */
[----:B------:R-:W-:Y:S01]  /*69e0*/  @!P5 STG.E.U8 desc[UR36][R6.64+0x1], R27 ;  /* 0x0000011b0600d986 */ /* 0x000fe2000c101124 */
[----:B------:R-:W-:Y:S01]  /*69f0*/  ISETP.LT.OR P5, PT, R0, 0xa, !P0 ;  /* 0x0000000a0000780c */ /* 0x000fe200047a1670 */
[----:B------:R-:W-:-:S04]  /*6a00*/  @!P4 IMAD R11, R28, R153, RZ ;  /* 0x000000991c0bc224 */ /* 0x000fc800078e02ff */
[-C--:B------:R-:W-:Y:S01]  /*6a10*/  @!P3 IMAD R29, R29, R153.reuse, RZ ;  /* 0x000000991d1db224 */ /* 0x080fe200078e02ff */
[----:B------:R-:W-:Y:S01]  /*6a20*/  @!P4 STG.E.U8 desc[UR36][R4.64+0x8], R11 ;  /* 0x0000080b0400c986 */ /* 0x000fe2000c101124 */
[----:B------:R-:W-:Y:S02]  /*6a30*/  ISETP.LT.OR P4, PT, R0, 0x11, !P1 ;  /* 0x000000110000780c */ /* 0x000fe40004f81670 */
[-C--:B0-----:R-:W-:Y:S01]  /*6a40*/  @!P2 IMAD R3, R30, R153.reuse, RZ ;  /* 0x000000991e03a224 */ /* 0x081fe200078e02ff */
[----:B------:R-:W-:Y:S01]  /*6a50*/  @!P3 STG.E.U8 desc[UR36][R4.64+0x9], R29 ;  /* 0x0000091d0400b986 */ /* 0x000fe2000c101124 */
[C---:B------:R-:W-:Y:S02]  /*6a60*/  ISETP.LT.OR P3, PT, R0.reuse, 0x12, !P1 ;  /* 0x000000120000780c */ /* 0x040fe40004f61670 */
[----:B------:R-:W-:Y:S01]  /*6a70*/  @!P5 IMAD R31, R31, R153, RZ ;  /* 0x000000991f1fd224 */ /* 0x000fe200078e02ff */
[----:B------:R0:W-:Y:S01]  /*6a80*/  @!P2 STG.E.U8 desc[UR36][R6.64+0x8], R3 ;  /* 0x000008030600a986 */ /* 0x0001e2000c101124 */
[----:B------:R-:W-:-:S03]  /*6a90*/  ISETP.LT.OR P2, PT, R0, 0x11, !P0 ;  /* 0x000000110000780c */ /* 0x000fc60004741670 */
[----:B------:R-:W-:Y:S01]  /*6aa0*/  @!P5 STG.E.U8 desc[UR36][R6.64+0x9], R31 ;  /* 0x0000091f0600d986 */ /* 0x000fe2000c101124 */
[----:B------:R-:W-:Y:S01]  /*6ab0*/  ISETP.LT.OR P5, PT, R0, 0x12, !P0 ;  /* 0x000000120000780c */ /* 0x000fe200047a1670 */
[----:B-1----:R-:W-:-:S04]  /*6ac0*/  @!P4 IMAD R9, R32, R153, RZ ;  /* 0x000000992009c224 */ /* 0x002fc800078e02ff */
        /* <DEDUP_REMOVED lines=301> */
[----:B------:R1:W-:Y:S01]  /*7da0*/  @!P4 STG.E.U8 desc[UR36][R4.64+0xd8], R11 ;  /* 0x0000d80b0400c986 */ /* 0x0003e2000c101124 */
        /* <DEDUP_REMOVED lines=13> */
[-C--:B-1----:R-:W-:Y:S01]  /*7e80*/  @!P2 IMAD R11, R138, R153.reuse, RZ ;  /* 0x000000998a0ba224 */ /* 0x082fe200078e02ff */
[----:B------:R-:W-:Y:S01]  /*7e90*/  @!P3 STG.E.U8 desc[UR36][R4.64+0xe1], R137 ;  /* 0x0000e1890400b986 */ /* 0x000fe2000c101124 */
[C---:B------:R-:W-:Y:S02]  /*7ea0*/  ISETP.LT.OR P3, PT, R0.reuse, 0xea, !P1 ;  /* 0x000000ea0000780c */ /* 0x040fe40004f61670 */
[----:B------:R-:W-:Y:S01]  /*7eb0*/  @!P5 IMAD R139, R139, R153, RZ ;  /* 0x000000998b8bd224 */ /* 0x000fe200078e02ff */
[----:B------:R1:W-:Y:S01]  /*7ec0*/  @!P2 STG.E.U8 desc[UR36][R6.64+0xe0], R11 ;  /* 0x0000e00b0600a986 */ /* 0x0003e2000c101124 */
[----:B------:R-:W-:-:S03]  /*7ed0*/  ISETP.LT.OR P2, PT, R0, 0xe9, !P0 ;  /* 0x000000e90000780c */ /* 0x000fc60004741670 */
[----:B------:R-:W-:Y:S01]  /*7ee0*/  @!P5 STG.E.U8 desc[UR36][R6.64+0xe1], R139 ;  /* 0x0000e18b0600d986 */ /* 0x000fe2000c101124 */
[----:B------:R-:W-:Y:S01]  /*7ef0*/  ISETP.LT.OR P5, PT, R0, 0xea, !P0 ;  /* 0x000000ea0000780c */ /* 0x000fe200047a1670 */
[----:B0-----:R-:W-:-:S04]  /*7f00*/  @!P4 IMAD R3, R140, R153, RZ ;  /* 0x000000998c03c224 */ /* 0x001fc800078e02ff */
[-C--:B------:R-:W-:Y:S01]  /*7f10*/  @!P3 IMAD R141, R141, R153.reuse, RZ ;  /* 0x000000998d8db224 */ /* 0x080fe200078e02ff */
[----:B------:R0:W-:Y:S01]  /*7f20*/  @!P4 STG.E.U8 desc[UR36][R4.64+0xe8], R3 ;  /* 0x0000e8030400c986 */ /* 0x0001e2000c101124 */
[----:B------:R-:W-:Y:S02]  /*7f30*/  ISETP.LT.OR P4, PT, R0, 0xf2, !P1 ;  /* 0x000000f20000780c */ /* 0x000fe40004f81670 */
[-C--:B--2---:R-:W-:Y:S01]  /*7f40*/  @!P2 IMAD R9, R142, R153.reuse, RZ ;  /* 0x000000998e09a224 */ /* 0x084fe200078e02ff */
[----:B------:R-:W-:Y:S01]  /*7f50*/  @!P3 STG.E.U8 desc[UR36][R4.64+0xe9], R141 ;  /* 0x0000e98d0400b986 */ /* 0x000fe2000c101124 */
[C---:B------:R-:W-:Y:S02]  /*7f60*/  ISETP.LT.OR P3, PT, R0.reuse, 0xf1, !P1 ;  /* 0x000000f10000780c */ /* 0x040fe40004f61670 */
[----:B------:R-:W-:Y:S01]  /*7f70*/  @!P5 IMAD R143, R143, R153, RZ ;  /* 0x000000998f8fd224 */ /* 0x000fe200078e02ff */
[----:B------:R-:W-:Y:S01]  /*7f80*/  @!P2 STG.E.U8 desc[UR36][R6.64+0xe8], R9 ;  /* 0x0000e8090600a986 */ /* 0x000fe2000c101124 */
[----:B------:R-:W-:-:S03]  /*7f90*/  ISETP.LT.OR P2, PT, R0, 0xf1, !P0 ;  /* 0x000000f10000780c */ /* 0x000fc60004741670 */
[----:B------:R-:W-:Y:S01]  /*7fa0*/  @!P5 STG.E.U8 desc[UR36][R6.64+0xe9], R143 ;  /* 0x0000e98f0600d986 */ /* 0x000fe2000c101124 */
[----:B------:R-:W-:Y:S01]  /*7fb0*/  ISETP.LT.OR P5, PT, R0, 0xf9, !P0 ;  /* 0x000000f90000780c */ /* 0x000fe200047a1670 */
[----:B------:R-:W-:-:S04]  /*7fc0*/  @!P4 IMAD R145, R145, R153, RZ ;  /* 0x000000999191c224 */ /* 0x000fc800078e02ff */
[-C--:B-1----:R-:W-:Y:S01]  /*7fd0*/  @!P3 IMAD R11, R144, R153.reuse, RZ ;  /* 0x00000099900bb224 */ /* 0x082fe200078e02ff */
[----:B------:R-:W-:Y:S01]  /*7fe0*/  @!P4 STG.E.U8 desc[UR36][R4.64+0xf1], R145 ;  /* 0x0000f1910400c986 */ /* 0x000fe2000c101124 */
[C---:B------:R-:W-:Y:S02]  /*7ff0*/  ISETP.LT.OR P4, PT, R0.reuse, 0xf2, !P0 ;  /* 0x000000f20000780c */ /* 0x040fe40004781670 */
[C---:B------:R-:W-:Y:S01]  /*8000*/  ISETP.LT.OR P0, PT, R0.reuse, 0xfa, !P0 ;  /* 0x000000fa0000780c */ /* 0x040fe20004701670 */
[----:B------:R1:W-:Y:S01]  /*8010*/  @!P3 STG.E.U8 desc[UR36][R4.64+0xf0], R11 ;  /* 0x0000f00b0400b986 */ /* 0x0003e2000c101124 */
[----:B------:R-:W-:Y:S01]  /*8020*/  ISETP.LT.OR P3, PT, R0, 0xf9, !P1 ;  /* 0x000000f90000780c */ /* 0x000fe20004f61670 */
[----:B0-----:R-:W-:Y:S01]  /*8030*/  @!P2 IMAD R3, R146, R153, RZ ;  /* 0x000000999203a224 */ /* 0x001fe200078e02ff */
[----:B------:R-:W-:-:S04]  /*8040*/  ISETP.LT.OR P1, PT, R0, 0xfa, !P1 ;  /* 0x000000fa0000780c */ /* 0x000fc80004f21670 */
[----:B------:R0:W-:Y:S03]  /*8050*/  @!P2 STG.E.U8 desc[UR36][R6.64+0xf0], R3 ;  /* 0x0000f0030600a986 */ /* 0x0001e6000c101124 */
[-C--:B------:R-:W-:Y:S02]  /*8060*/  @!P4 IMAD R147, R147, R153.reuse, RZ ;  /* 0x000000999393c224 */ /* 0x080fe400078e02ff */
[-C--:B-1----:R-:W-:Y:S02]  /*8070*/  @!P5 IMAD R11, R150, R153.reuse, RZ ;  /* 0x00000099960bd224 */ /* 0x082fe400078e02ff */
[-C--:B------:R-:W-:Y:S01]  /*8080*/  @!P3 IMAD R9, R148, R153.reuse, RZ ;  /* 0x000000999409b224 */ /* 0x080fe200078e02ff */
[----:B------:R0:W-:Y:S01]  /*8090*/  @!P4 STG.E.U8 desc[UR36][R6.64+0xf1], R147 ;  /* 0x0000f1930600c986 */ /* 0x0001e2000c101124 */
[-C--:B------:R-:W-:Y:S02]  /*80a0*/  @!P1 IMAD R149, R149, R153.reuse, RZ ;  /* 0x0000009995959224 */ /* 0x080fe400078e02ff */
[----:B------:R-:W-:Y:S01]  /*80b0*/  @!P0 IMAD R151, R151, R153, RZ ;  /* 0x0000009997978224 */ /* 0x000fe200078e02ff */
[----:B------:R0:W-:Y:S04]  /*80c0*/  @!P3 STG.E.U8 desc[UR36][R4.64+0xf8], R9 ;  /* 0x0000f8090400b986 */ /* 0x0001e8000c101124 */
[----:B------:R0:W-:Y:S04]  /*80d0*/  @!P1 STG.E.U8 desc[UR36][R4.64+0xf9], R149 ;  /* 0x0000f99504009986 */ /* 0x0001e8000c101124 */
[----:B------:R0:W-:Y:S04]  /*80e0*/  @!P5 STG.E.U8 desc[UR36][R6.64+0xf8], R11 ;  /* 0x0000f80b0600d986 */ /* 0x0001e8000c101124 */
[----:B------:R0:W-:Y:S02]  /*80f0*/  @!P0 STG.E.U8 desc[UR36][R6.64+0xf9], R151 ;  /* 0x0000f99706008986 */ /* 0x0001e4000c101124 */
.L_x_290:
[----:B------:R-:W-:Y:S05]  /*8100*/  BSYNC B0 ;  /* 0x0000000000007941 */ /* 0x000fea0003800000 */
.L_x_32:
[----:B0-----:R-:W2:Y:S01]  /*8110*/  LDL.64 R2, [R1] ;  /* 0x0000000001027983 */ /* 0x001ea20000100a00 */
[----:B------:R-:W-:Y:S01]  /*8120*/  ULDC.64 UR4, c[0x0][0x650] ;  /* 0x0001940000047ab9 */ /* 0x000fe20000000a00 */
[----:B------:R0:W-:Y:S01]  /*8130*/  SYNCS.ARRIVE.TRANS64.A1T0 RZ, [R160+UR45], RZ ;  /* 0x000000ffa0ff79a7 */ /* 0x0001e2000810002d */
[----:B------:R-:W-:Y:S01]  /*8140*/  PRMT R0, RZ, 0x7610, R0 ;  /* 0x00007610ff007816 */ /* 0x000fe20000000000 */
[----:B------:R-:W-:Y:S02]  /*8150*/  IMAD.MOV.U32 R19, RZ, RZ, -0x1 ;  /* 0xffffffffff137424 */ /* 0x000fe400078e00ff */
[----:B------:R-:W-:Y:S01]  /*8160*/  IMAD.MOV.U32 R22, RZ, RZ, -0x1 ;  /* 0xffffffffff167424 */ /* 0x000fe200078e00ff */
[----:B--2---:R-:W-:-:S04]  /*8170*/  LEA R18, P0, R2, R18, 0x1 ;  /* 0x0000001202127211 */ /* 0x004fc800078008ff */
[----:B------:R-:W-:Y:S01]  /*8180*/  LEA.HI.X R17, R2, R17, R23, 0x1, P0 ;  /* 0x0000001102117211 */ /* 0x000fe200000f0c17 */
[----:B------:R-:W-:Y:S01]  /*8190*/  IMAD.MOV.U32 R2, RZ, RZ, -0x1 ;  /* 0xffffffffff027424 */ /* 0x000fe200078e00ff */
[----:B------:R-:W-:-:S04]  /*81a0*/  ISETP.GE.U32.AND P0, PT, R18, UR4, PT ;  /* 0x0000000412007c0c */ /* 0x000fc8000bf06070 */
[----:B------:R-:W-:-:S13]  /*81b0*/  ISETP.GE.U32.AND.EX P0, PT, R17, UR5, PT, P0 ;  /* 0x0000000511007c0c */ /* 0x000fda000bf06100 */
[----:B0-----:R-:W-:Y:S05]  /*81c0*/  @P0 BRA `(.L_x_291) ;  /* 0x0000000400700947 */ /* 0x001fea0003800000 */
[----:B------:R-:W0:Y:S01]  /*81d0*/  S2R R10, SR_CTAID.X ;  /* 0x00000000000a7919 */ /* 0x000e220000002500 */
[----:B------:R-:W2:Y:S01]  /*81e0*/  LDC.64 R8, c[0x0][0x628] ;  /* 0x00018a00ff087b82 */ /* 0x000ea20000000a00 */
[----:B------:R-:W-:Y:S01]  /*81f0*/  ULDC UR4, c[0x0][0x150] ;  /* 0x0000540000047ab9 */ /* 0x000fe20000000800 */
[----:B---3--:R-:W-:Y:S01]  /*8200*/  IMAD.MOV.U32 R6, RZ, RZ, R18 ;  /* 0x000000ffff067224 */ /* 0x008fe200078e0012 */
[----:B------:R-:W3:Y:S01]  /*8210*/  S2R R20, SR_CTAID.Y ;  /* 0x0000000000147919 */ /* 0x000ee20000002600 */
[----:B------:R-:W-:-:S04]  /*8220*/  IMAD.MOV.U32 R7, RZ, RZ, R17 ;  /* 0x000000ffff077224 */ /* 0x000fc800078e0011 */
[----:B------:R-:W1:Y:S08]  /*8230*/  LDC R15, c[0x0][0x144] ;  /* 0x00005100ff0f7b82 */ /* 0x000e700000000800 */
[----:B------:R-:W1:Y:S08]  /*8240*/  LDC R0, c[0x0][0x630] ;  /* 0x00018c00ff007b82 */ /* 0x000e700000000800 */
[----:B------:R-:W1:Y:S01]  /*8250*/  LDC.64 R12, c[0x0][0x620] ;  /* 0x00018800ff0c7b82 */ /* 0x000e620000000a00 */
[----:B--2---:R-:W-:-:S04]  /*8260*/  ISETP.NE.U32.AND P0, PT, R8, RZ, PT ;  /* 0x000000ff0800720c */ /* 0x004fc80003f05070 */
[----:B------:R-:W-:Y:S02]  /*8270*/  ISETP.NE.AND.EX P0, PT, R9, RZ, PT, P0 ;  /* 0x000000ff0900720c */ /* 0x000fe40003f05300 */
[----:B0-----:R-:W-:-:S05]  /*8280*/  I2FP.F32.U32 R2, R10 ;  /* 0x0000000a00027245 */ /* 0x001fca0000201000 */
[----:B------:R-:W-:-:S04]  /*8290*/  FMUL R2, R2, UR4 ;  /* 0x0000000402027c20 */ /* 0x000fc80008400000 */
[----:B------:R0:W2:Y:S02]  /*82a0*/  F2I.U32.TRUNC.NTZ R14, R2 ;  /* 0x00000002000e7305 */ /* 0x0000a4000020f000 */
[----:B---3--:R-:W-:Y:S05]  /*82b0*/  @!P0 BRA `(.L_x_292) ;  /* 0x0000000000288947 */ /* 0x008fea0003800000 */
[----:B------:R-:W3:Y:S02]  /*82c0*/  LDC R3, c[0x0][0x634] ;  /* 0x00018d00ff037b82 */ /* 0x000ee40000000800 */
[----:B---3--:R-:W-:-:S05]  /*82d0*/  IADD3 R7, P0, R18, R3, RZ ;  /* 0x0000000312077210 */ /* 0x008fca0007f1e0ff */
[----:B-1----:R-:W-:-:S04]  /*82e0*/  IMAD.X R11, RZ, RZ, R17, P0 ;  /* 0x000000ffff0b7224 */ /* 0x002fc800000e0611 */
[----:B0-----:R-:W-:-:S04]  /*82f0*/  IMAD.WIDE.U32 R2, R11, R8, RZ ;  /* 0x000000080b027225 */ /* 0x001fc800078e00ff */
[----:B----4-:R-:W-:-:S04]  /*8300*/  IMAD.WIDE.U32 R4, P0, R7, R9, R2 ;  /* 0x0000000907047225 */ /* 0x010fc80007800002 */
[----:B------:R-:W-:-:S04]  /*8310*/  IMAD.WIDE.U32 R2, R7, R8, RZ ;  /* 0x0000000807027225 */ /* 0x000fc800078e00ff */
[----:B------:R-:W-:Y:S01]  /*8320*/  IMAD.X R7, RZ, RZ, RZ, P0 ;  /* 0x000000ffff077224 */ /* 0x000fe200000e06ff */
[----:B------:R-:W-:Y:S01]  /*8330*/  IADD3 RZ, P0, R3, R4, RZ ;  /* 0x0000000403ff7210 */ /* 0x000fe20007f1e0ff */
[----:B------:R-:W-:-:S04]  /*8340*/  IMAD.MOV.U32 R6, RZ, RZ, R5 ;  /* 0x000000ffff067224 */ /* 0x000fc800078e0005 */
[----:B------:R-:W-:-:S08]  /*8350*/  IMAD.WIDE.U32.X R6, R11, R9, R6, P0 ;  /* 0x000000090b067225 */ /* 0x000fd000000e0406 */
.L_x_292:
[----:B------:R-:W3:Y:S01]  /*8360*/  LDC.64 R26, c[0x0][0x640] ;  /* 0x00019000ff1a7b82 */ /* 0x000ee20000000a00 */
[-C--:B-1----:R-:W-:Y:S01]  /*8370*/  SHF.R.U64 R11, R6, R0.reuse, R7 ;  /* 0x00000000060b7219 */ /* 0x082fe20000001207 */
[----:B------:R-:W-:Y:S01]  /*8380*/  IMAD.MOV.U32 R19, RZ, RZ, R17 ;  /* 0x000000ffff137224 */ /* 0x000fe200078e0011 */
[----:B------:R-:W-:Y:S01]  /*8390*/  SHF.R.U32.HI R0, RZ, R0, R7 ;  /* 0x00000000ff007219 */ /* 0x000fe20000011607 */
[----:B--2---:R-:W-:Y:S01]  /*83a0*/  IMAD.MOV R14, RZ, RZ, -R14 ;  /* 0x000000ffff0e7224 */ /* 0x004fe200078e0a0e */
[----:B----4-:R-:W-:Y:S01]  /*83b0*/  IADD3 R5, P0, RZ, -R11, RZ ;  /* 0x8000000bff057210 */ /* 0x010fe20007f1e0ff */
[----:B------:R-:W-:Y:S01]  /*83c0*/  ULDC UR4, c[0x0][0x154] ;  /* 0x0000550000047ab9 */ /* 0x000fe20000000800 */
[----:B------:R-:W-:Y:S01]  /*83d0*/  IMAD.MOV.U32 R7, RZ, RZ, 0x1 ;  /* 0x00000001ff077424 */ /* 0x000fe200078e00ff */
[----:B------:R-:W1:Y:S01]  /*83e0*/  LDC R4, c[0x0][0x618] ;  /* 0x00018600ff047b82 */ /* 0x000e620000000800 */
[----:B------:R-:W-:Y:S02]  /*83f0*/  IMAD R22, R15, R14, R10 ;  /* 0x0000000e0f167224 */ /* 0x000fe400078e020a */
[----:B------:R-:W-:-:S04]  /*8400*/  IMAD.X R3, RZ, RZ, ~R0, P0 ;  /* 0x000000ffff037224 */ /* 0x000fc800000e0e00 */
[-C--:B------:R-:W-:Y:S01]  /*8410*/  IMAD R0, R3, R12.reuse, RZ ;  /* 0x0000000c03007224 */ /* 0x080fe200078e02ff */
[----:B------:R-:W2:Y:S01]  /*8420*/  LDC R6, c[0x0][0x608] ;  /* 0x00018200ff067b82 */ /* 0x000ea20000000800 */
[----:B0-----:R-:W-:-:S04]  /*8430*/  IMAD.WIDE.U32 R2, R5, R12, R18 ;  /* 0x0000000c05027225 */ /* 0x001fc800078e0012 */
[----:B------:R-:W-:Y:S01]  /*8440*/  IMAD R5, R5, R13, R0 ;  /* 0x0000000d05057224 */ /* 0x000fe200078e0200 */
[----:B------:R-:W-:Y:S02]  /*8450*/  I2FP.F32.U32 R0, R20 ;  /* 0x0000001400007245 */ /* 0x000fe40000201000 */
[----:B------:R-:W0:Y:S01]  /*8460*/  LDC R24, c[0x0][0x658] ;  /* 0x00019600ff187b82 */ /* 0x000e220000000800 */
[----:B------:R-:W-:Y:S01]  /*8470*/  IMAD.IADD R3, R3, 0x1, R5 ;  /* 0x0000000103037824 */ /* 0x000fe200078e0205 */
[----:B---3--:R-:W-:Y:S01]  /*8480*/  ISETP.NE.U32.AND P0, PT, R26, RZ, PT ;  /* 0x000000ff1a00720c */ /* 0x008fe20003f05070 */
[----:B------:R-:W-:Y:S01]  /*8490*/  FMUL R0, R0, UR4 ;  /* 0x0000000400007c20 */ /* 0x000fe20008400000 */
[----:B------:R-:W-:Y:S02]  /*84a0*/  IMAD.MOV.U32 R5, RZ, RZ, -0x1 ;  /* 0xffffffffff057424 */ /* 0x000fe400078e00ff */
[----:B------:R-:W-:Y:S01]  /*84b0*/  ISETP.NE.AND.EX P0, PT, R27, RZ, PT, P0 ;  /* 0x000000ff1b00720c */ /* 0x000fe20003f05300 */
[----:B------:R3:W4:Y:S01]  /*84c0*/  F2I.U32.TRUNC.NTZ R12, R0 ;  /* 0x00000000000c7305 */ /* 0x000722000020f000 */
[----:B------:R-:W3:Y:S01]  /*84d0*/  LDC R15, c[0x0][0x148] ;  /* 0x00005200ff0f7b82 */ /* 0x000ee20000000800 */
[----:B-1----:R-:W-:-:S02]  /*84e0*/  SHF.R.U64 R10, R2, R4, R3 ;  /* 0x00000004020a7219 */ /* 0x002fc40000001203 */
[----:B------:R-:W-:-:S05]  /*84f0*/  SHF.R.U32.HI R3, RZ, R4, R3 ;  /* 0x00000004ff037219 */ /* 0x000fca0000011603 */
[----:B------:R-:W1:Y:S01]  /*8500*/  LDC R14, c[0x0][0x600] ;  /* 0x00018000ff0e7b82 */ /* 0x000e620000000800 */
[-CC-:B--2---:R-:W-:Y:S02]  /*8510*/  SHF.R.U64 R8, R10, R6.reuse, R3.reuse ;  /* 0x000000060a087219 */ /* 0x184fe40000001203 */
[----:B------:R-:W-:-:S05]  /*8520*/  SHF.R.U32.HI R3, RZ, R6, R3 ;  /* 0x00000006ff037219 */ /* 0x000fca0000011603 */
[----:B------:R-:W2:Y:S01]  /*8530*/  LDC R21, c[0x0][0x648] ;  /* 0x00019200ff157b82 */ /* 0x000ea20000000800 */
[-CC-:B0-----:R-:W-:Y:S02]  /*8540*/  SHF.R.U64 R13, R8, R24.reuse, R3.reuse ;  /* 0x00000018080d7219 */ /* 0x181fe40000001203 */
[-C--:B------:R-:W-:Y:S02]  /*8550*/  SHF.L.U32 R5, R5, R24.reuse, RZ ;  /* 0x0000001805057219 */ /* 0x080fe400000006ff */
[-C--:B------:R-:W-:Y:S01]  /*8560*/  SHF.R.U32.HI R3, RZ, R24.reuse, R3 ;  /* 0x00000018ff037219 */ /* 0x080fe20000011603 */
[----:B------:R-:W-:Y:S01]  /*8570*/  IMAD.MOV.U32 R2, RZ, RZ, R13 ;  /* 0x000000ffff027224 */ /* 0x000fe200078e000d */
[----:B------:R-:W-:Y:S01]  /*8580*/  SHF.L.U32 R24, R7, R24, RZ ;  /* 0x0000001807187219 */ /* 0x000fe200000006ff */
[----:B------:R-:W0:Y:S01]  /*8590*/  LDC R25, c[0x0][0x638] ;  /* 0x00018e00ff197b82 */ /* 0x000e220000000800 */
[----:B------:R-:W-:-:S07]  /*85a0*/  LOP3.LUT R19, RZ, R5, RZ, 0x33, !PT ;  /* 0x00000005ff137212 */ /* 0x000fce00078e33ff */
[----:B------:R-:W0:Y:S01]  /*85b0*/  LDC R28, c[0x0][0x610] ;  /* 0x00018400ff1c7b82 */ /* 0x000e220000000800 */
[----:B----4-:R-:W-:Y:S05]  /*85c0*/  @!P0 BRA `(.L_x_293) ;  /* 0x0000000000288947 */ /* 0x010fea0003800000 */
[----:B---3--:R-:W3:Y:S02]  /*85d0*/  LDC R0, c[0x0][0x64c] ;  /* 0x00019300ff007b82 */ /* 0x008ee40000000800 */
[----:B---3--:R-:W-:-:S05]  /*85e0*/  IADD3 R7, P0, R13, R0, RZ ;  /* 0x000000000d077210 */ /* 0x008fca0007f1e0ff */
        /* <DEDUP_REMOVED lines=8> */
.L_x_293:
[----:B------:R-:W4:Y:S01]  /*8670*/  LDC R4, c[0x0][0x65c] ;  /* 0x00019700ff047b82 */ /* 0x000f220000000800 */
[----:B--23--:R-:W-:Y:S01]  /*8680*/  SHF.R.U64 R0, R2, R21, R3 ;  /* 0x0000001502007219 */ /* 0x00cfe20000001203 */
[----:B-1----:R-:W-:Y:S01]  /*8690*/  VIADD R3, R14, 0xffffffff ;  /* 0xffffffff0e037836 */ /* 0x002fe20000000000 */
[----:B------:R-:W-:Y:S01]  /*86a0*/  LOP3.LUT R19, R8, R19, RZ, 0xc0, !PT ;  /* 0x0000001308137212 */ /* 0x000fe200078ec0ff */
[----:B------:R-:W-:Y:S02]  /*86b0*/  IMAD.MOV R12, RZ, RZ, -R12 ;  /* 0x000000ffff0c7224 */ /* 0x000fe400078e0a0c */
[----:B------:R-:W-:Y:S01]  /*86c0*/  IMAD.MOV R2, RZ, RZ, -R0 ;  /* 0x000000ffff027224 */ /* 0x000fe200078e0a00 */
[----:B------:R-:W-:Y:S01]  /*86d0*/  LOP3.LUT R3, R10, R3, RZ, 0xc0, !PT ;  /* 0x000000030a037212 */ /* 0x000fe200078ec0ff */
[----:B------:R-:W-:Y:S02]  /*86e0*/  IMAD R19, R24, R0, R19 ;  /* 0x0000000018137224 */ /* 0x000fe400078e0213 */
[----:B0-----:R-:W-:-:S04]  /*86f0*/  IMAD R0, R2, R25, R13 ;  /* 0x0000001902007224 */ /* 0x001fc800078e020d */
[----:B------:R-:W-:Y:S01]  /*8700*/  IMAD R2, R0, R14, R3 ;  /* 0x0000000e00027224 */ /* 0x000fe200078e0203 */
[----:B----4-:R-:W-:Y:S01]  /*8710*/  ISETP.NE.AND P0, PT, R4, 0x1, PT ;  /* 0x000000010400780c */ /* 0x010fe20003f05270 */
[----:B------:R-:W-:-:S05]  /*8720*/  IMAD.MOV.U32 R4, RZ, RZ, 0x1 ;  /* 0x00000001ff047424 */ /* 0x000fca00078e00ff */
[----:B------:R-:W-:-:S07]  /*8730*/  PRMT R0, R4, 0x7610, R0 ;  /* 0x0000761004007816 */ /* 0x000fce0000000000 */
[----:B------:R-:W-:-:S04]  /*8740*/  @P0 IMAD R22, R15, R12, R20 ;  /* 0x0000000c0f160224 */ /* 0x000fc800078e0214 */
[----:B------:R-:W-:-:S05]  /*8750*/  IMAD R19, R19, R28, R22 ;  /* 0x0000001c13137224 */ /* 0x000fca00078e0216 */
[----:B------:R-:W-:Y:S02]  /*8760*/  SEL R22, R2, R19, !P0 ;  /* 0x0000001302167207 */ /* 0x000fe40004000000 */
[----:B------:R-:W-:Y:S01]  /*8770*/  SEL R19, R19, R2, !P0 ;  /* 0x0000000213137207 */ /* 0x000fe20004000000 */
[----:B------:R-:W-:-:S07]  /*8780*/  IMAD.MOV.U32 R2, RZ, RZ, R11 ;  /* 0x000000ffff027224 */ /* 0x000fce00078e000b */
.L_x_291:
[----:B------:R-:W-:Y:S02]  /*8790*/  LOP3.LUT P0, RZ, R0, 0xff, RZ, 0xc0, !PT ;  /* 0x000000ff00ff7812 */ /* 0x000fe4000780c0ff */
[----:B------:R-:W-:-:S11]  /*87a0*/  LOP3.LUT R163, R163, 0x1, RZ, 0x3c, !PT ;  /* 0x00000001a3a37812 */ /* 0x000fd600078e3cff */
[----:B------:R-:W-:Y:S05]  /*87b0*/  @P0 BRA `(.L_x_294) ;  /* 0xffffff8c00200947 */ /* 0x000fea000383ffff */
[----:B------:R-:W-:Y:S05]  /*87c0*/  EXIT ;  /* 0x000000000000794d */ /* 0x000fea0003800000 */
.L_x_13:
[----:B------:R-:W-:-:S08]  /*87d0*/  ISETP.NE.AND P0, PT, R0, RZ, PT ;  /* 0x000000ff0000720c */ /* 0x000fd00003f05270 */
[----:B0-----:R-:W0:-:S00]  /*87e0*/  USETMAXREG.DEALLOC.CTAPOOL 0x28 ;  /* 0x00000028000079c8 */ /* 0x001e0000080e0500 */
[----:B------:R-:W-:Y:S05]  /*87f0*/  @P0 EXIT ;  /* 0x000000000000094d */ /* 0x000fea0003800000 */
[----:B0-----:R-:W-:Y:S01]  /*8800*/  LOP3.LUT P0, RZ, R8, 0xff, RZ, 0xc0, !PT ;  /* 0x000000ff08ff7812 */ /* 0x001fe2000780c0ff */
[----:B------:R-:W-:Y:S02]  /*8810*/  IMAD.MOV.U32 R0, RZ, RZ, 0x1 ;  /* 0x00000001ff007424 */ /* 0x000fe400078e00ff */
[----:B------:R-:W-:-:S10]  /*8820*/  IMAD.MOV.U32 R7, RZ, RZ, RZ ;  /* 0x000000ffff077224 */ /* 0x000fd400078e00ff */
[----:B------:R-:W-:Y:S05]  /*8830*/  @!P0 BRA `(.L_x_295) ;  /* 0x0000000c001c8947 */ /* 0x000fea0003800000 */
[----:B------:R-:W-:Y:S01]  /*8840*/  LOP3.LUT P0, RZ, R4, 0x1f, RZ, 0xc0, !PT ;  /* 0x0000001f04ff7812 */ /* 0x000fe2000780c0ff */
[----:B------:R-:W-:Y:S01]  /*8850*/  ULDC UR5, c[0x0][0x658] ;  /* 0x0001960000057ab9 */ /* 0x000fe20000000800 */
[----:B------:R-:W-:Y:S01]  /*8860*/  UMOV UR6, 0xffffffff ;  /* 0xffffffff00067882 */ /* 0x000fe20000000000 */
[----:B------:R-:W-:Y:S01]  /*8870*/  BSSY B0, `(.L_x_295) ;  /* 0x00000c3000007945 */ /* 0x000fe20003800000 */
[----:B------:R-:W-:Y:S01]  /*8880*/  USHF.L.U32 UR6, UR6, UR5, URZ ;  /* 0x0000000506067299 */ /* 0x000fe2000800063f */
[C---:B------:R-:W-:Y:S01]  /*8890*/  ISETP.NE.AND P2, PT, R3.reuse, RZ, PT ;  /* 0x000000ff0300720c */ /* 0x040fe20003f45270 */
[----:B------:R-:W-:Y:S01]  /*88a0*/  IMAD.MOV.U32 R8, RZ, RZ, 0x1 ;  /* 0x00000001ff087424 */ /* 0x000fe200078e00ff */
[----:B------:R-:W-:Y:S01]  /*88b0*/  ISETP.NE.OR P0, PT, R3, RZ, !P0 ;  /* 0x000000ff0300720c */ /* 0x000fe20004705670 */
[----:B------:R-:W-:Y:S01]  /*88c0*/  IMAD.MOV.U32 R0, RZ, RZ, 0x1 ;  /* 0x00000001ff007424 */ /* 0x000fe200078e00ff */
[----:B------:R-:W-:Y:S01]  /*88d0*/  LOP3.LUT R6, R16, 0x2, RZ, 0xfc, !PT ;  /* 0x0000000210067812 */ /* 0x000fe200078efcff */
[----:B------:R-:W-:Y:S01]  /*88e0*/  IMAD.MOV.U32 R7, RZ, RZ, RZ ;  /* 0x000000ffff077224 */ /* 0x000fe200078e00ff */
[----:B------:R-:W-:Y:S01]  /*88f0*/  ULDC UR4, c[0x0][0x600] ;  /* 0x0001800000047ab9 */ /* 0x000fe20000000800 */
[----:B------:R-:W-:Y:S01]  /*8900*/  UMOV UR7, 0x1 ;  /* 0x0000000100077882 */ /* 0x000fe20000000000 */
[----:B------:R-:W-:-:S02]  /*8910*/  UIADD3 UR19, UR40, 0x1, URZ ;  /* 0x0000000128137890 */ /* 0x000fc4000fffe03f */
[----:B------:R-:W-:Y:S02]  /*8920*/  UIADD3 UR15, UR4, -0x1, URZ ;  /* 0xffffffff040f7890 */ /* 0x000fe4000fffe03f */
[----:B------:R-:W-:Y:S02]  /*8930*/  USHF.L.U32 UR17, UR7, UR5, URZ ;  /* 0x0000000507117299 */ /* 0x000fe4000800063f */
[----:B------:R-:W-:Y:S01]  /*8940*/  ULOP3.LUT UR16, URZ, UR6, URZ, 0x33, !UPT ;  /* 0x000000063f107292 */ /* 0x000fe2000f8e333f */
[----:B------:R-:W-:-:S11]  /*8950*/  ULDC.64 UR20, c[0x0][0x198] ;  /* 0x0000660000147ab9 */ /* 0x000fd60000000a00 */
.L_x_307:
[----:B------:R-:W-:-:S03]  /*8960*/  UMOV UR4, 0xffffffff ;  /* 0xffffffff00047882 */ /* 0x000fc60000000000 */
[----:B------:R-:W-:Y:S05]  /*8970*/  BRA.DIV UR4, `(.L_x_296) ;  /* 0x0000001204047947 */ /* 0x000fea000b800000 */
[----:B------:R-:W-:-:S13]  /*8980*/  ELECT P6, URZ, PT ;  /* 0x00000000003f782f */ /* 0x000fda00038c0000 */
.L_x_321:
[----:B------:R-:W0:Y:S01]  /*8990*/  LDC R3, c[0x0][0x28c] ;  /* 0x0000a300ff037b82 */ /* 0x000e220000000800 */
[----:B------:R-:W-:Y:S01]  /*89a0*/  BSSY B1, `(.L_x_297) ;  /* 0x0000037000017945 */ /* 0x000fe20003800000 */
[----:B0-----:R-:W-:-:S13]  /*89b0*/  ISETP.LT.OR P6, PT, R3, 0x1, !P6 ;  /* 0x000000010300780c */ /* 0x001fda00077c1670 */
[----:B------:R-:W-:Y:S05]  /*89c0*/  @P6 BRA `(.L_x_298) ;  /* 0x0000000000d06947 */ /* 0x000fea0003800000 */
[----:B------:R-:W-:Y:S02]  /*89d0*/  IMAD.SHL.U32 R22, R22, 0x100, RZ ;  /* 0x0000010016167824 */ /* 0x000fe400078e00ff */
[----:B------:R-:W-:Y:S02]  /*89e0*/  IMAD.SHL.U32 R19, R19, 0x40, RZ ;  /* 0x0000004013137824 */ /* 0x000fe400078e00ff */
[----:B------:R-:W-:Y:S02]  /*89f0*/  IMAD.MOV.U32 R12, RZ, RZ, RZ ;  /* 0x000000ffff0c7224 */ /* 0x000fe400078e00ff */
[----:B------:R-:W-:Y:S02]  /*8a00*/  IMAD.U32 R13, RZ, RZ, UR19 ;  /* 0x00000013ff0d7e24 */ /* 0x000fe4000f8e00ff */
[----:B------:R-:W-:Y:S02]  /*8a10*/  IMAD.MOV.U32 R3, RZ, RZ, R0 ;  /* 0x000000ffff037224 */ /* 0x000fe400078e0000 */
[----:B------:R-:W-:-:S07]  /*8a20*/  IMAD.MOV.U32 R4, RZ, RZ, R7 ;  /* 0x000000ffff047224 */ /* 0x000fce00078e0007 */
.L_x_302:
[----:B------:R-:W0:Y:S01]  /*8a30*/  S2R R10, SR_CgaCtaId ;  /* 0x00000000000a7919 */ /* 0x000e220000008800 */
[----:B------:R-:W-:Y:S01]  /*8a40*/  MOV R5, 0x400 ;  /* 0x0000040000057802 */ /* 0x000fe20000000f00 */
[----:B------:R-:W1:Y:S03]  /*8a50*/  @!P2 LDC R9, c[0x0][0x500] ;  /* 0x00014000ff09ab82 */ /* 0x000e660000000800 */
[----:B0-----:R-:W-:Y:S02]  /*8a60*/  LEA R11, R10, R5, 0x18 ;  /* 0x000000050a0b7211 */ /* 0x001fe400078ec0ff */
[----:B------:R-:W-:-:S03]  /*8a70*/  SHF.L.U32 R5, R3, 0x1f, RZ ;  /* 0x0000001f03057819 */ /* 0x000fc600000006ff */
[----:B------:R-:W-:-:S04]  /*8a80*/  IMAD R10, R4, 0x8, R11 ;  /* 0x00000008040a7824 */ /* 0x000fc800078e020b */
[----:B------:R-:W0:Y:S02]  /*8a90*/  SYNCS.PHASECHK.TRANS64.TRYWAIT P1, [R10+URZ+0x28], R5 ;  /* 0x000028050a0075a7 */ /* 0x000e24000802017f */
[----:B01----:R-:W-:Y:S05]  /*8aa0*/  @!P1 BRA `(.L_x_299) ;  /* 0x0000000c00d89947 */ /* 0x003fea0003800000 */
.L_x_322:
[----:B0-----:R-:W-:Y:S01]  /*8ab0*/  PRMT R5, R6, 0x9910, RZ ;  /* 0x0000991006057816 */ /* 0x001fe200000000ff */
[----:B------:R0:W-:Y:S03]  /*8ac0*/  @!P2 SYNCS.ARRIVE.TRANS64 RZ, [R10+URZ], R9 ;  /* 0x000000090affa9a7 */ /* 0x0001e6000800003f */
[----:B------:R-:W-:-:S13]  /*8ad0*/  ISETP.NE.AND P1, PT, R5, 0x2, PT ;  /* 0x000000020500780c */ /* 0x000fda0003f25270 */
[----:B0-----:R-:W-:Y:S05]  /*8ae0*/  @P1 BRA `(.L_x_300) ;  /* 0x0000000000041947 */ /* 0x001fea0003800000 */
[----:B------:R-:W-:Y:S01]  /*8af0*/  BPT.TRAP 0x1 ;  /* 0x000000040000795c */ /* 0x000fe20000300000 */
.L_x_300:
[----:B------:R-:W-:Y:S05]  /*8b00*/  @P0 BRA `(.L_x_301) ;  /* 0x0000000000040947 */ /* 0x000fea0003800000 */
[----:B------:R-:W-:Y:S01]  /*8b10*/  BPT.TRAP 0x1 ;  /* 0x000000040000795c */ /* 0x000fe20000300000 */
.L_x_301:
[--C-:B------:R-:W-:Y:S01]  /*8b20*/  IMAD R5, R4, 0x1000, R11.reuse ;  /* 0x0000100004057824 */ /* 0x100fe200078e020b */
[----:B------:R-:W-:Y:S01]  /*8b30*/  R2UR UR9, R10 ;  /* 0x000000000a0972ca */ /* 0x000fe200000e0000 */
[C---:B------:R-:W-:Y:S01]  /*8b40*/  IMAD R11, R4.reuse, 0x4000, R11 ;  /* 0x00004000040b7824 */ /* 0x040fe200078e020b */
[----:B------:R-:W-:Y:S01]  /*8b50*/  UIADD3 UR4, UP0, UR20, 0xf0, URZ ;  /* 0x000000f014047890 */ /* 0x000fe2000ff1e03f */
[----:B------:R-:W-:Y:S01]  /*8b60*/  VIADD R13, R13, 0xffffffff ;  /* 0xffffffff0d0d7836 */ /* 0x000fe20000000000 */
[----:B------:R-:W-:Y:S01]  /*8b70*/  R2UR UR5, R5 ;  /* 0x00000000050572ca */ /* 0x000fe200000e0000 */
[----:B------:R-:W-:Y:S01]  /*8b80*/  UIADD3 UR22, UP1, UR20, 0x1f0, URZ ;  /* 0x000001f014167890 */ /* 0x000fe2000ff3e03f */
[----:B------:R-:W-:Y:S01]  /*8b90*/  R2UR UR8, R11 ;  /* 0x000000000b0872ca */ /* 0x000fe200000e0000 */
[----:B------:R-:W-:Y:S01]  /*8ba0*/  VIADD R4, R4, 0x1 ;  /* 0x0000000104047836 */ /* 0x000fe20000000000 */
[----:B------:R-:W-:Y:S01]  /*8bb0*/  R2UR UR11, R19 ;  /* 0x00000000130b72ca */ /* 0x000fe200000e0000 */
[----:B------:R-:W-:Y:S01]  /*8bc0*/  UIADD3.X UR23, URZ, UR21, URZ, UP1, !UPT ;  /* 0x000000153f177290 */ /* 0x000fe20008ffe43f */
[----:B------:R-:W-:Y:S01]  /*8bd0*/  R2UR UR10, R12 ;  /* 0x000000000c0a72ca */ /* 0x000fe200000e0000 */
[----:B------:R-:W-:Y:S01]  /*8be0*/  UMOV UR6, 0x0 ;  /* 0x0000000000067882 */ /* 0x000fe20000000000 */
[----:B------:R-:W-:Y:S01]  /*8bf0*/  R2UR UR12, R2 ;  /* 0x00000000020c72ca */ /* 0x000fe200000e0000 */
[----:B------:R-:W-:Y:S01]  /*8c00*/  UMOV UR7, 0x10000000 ;  /* 0x1000000000077882 */ /* 0x000fe20000000000 */
[----:B------:R-:W-:Y:S01]  /*8c10*/  R2UR UR18, R22 ;  /* 0x00000000161272ca */ /* 0x000fe200000e0000 */
[----:B------:R-:W-:Y:S01]  /*8c20*/  VIADD R12, R12, 0x40 ;  /* 0x000000400c0c7836 */ /* 0x000fe20000000000 */
[----:B------:R-:W-:Y:S01]  /*8c30*/  ISETP.GT.AND P3, PT, R13, 0x1, PT ;  /* 0x000000010d00780c */ /* 0x000fe20003f64270 */
[----:B------:R-:W-:Y:S01]  /*8c40*/  UIADD3 UR13, UR5, 0x180, URZ ;  /* 0x00000180050d7890 */ /* 0x000fe2000fffe03f */
[----:B------:R-:W-:Y:S01]  /*8c50*/  ISETP.NE.AND P1, PT, R4, 0x5, PT ;  /* 0x000000050400780c */ /* 0x000fe20003f25270 */
[----:B------:R-:W-:-:S02]  /*8c60*/  UIADD3.X UR5, URZ, UR21, URZ, UP0, !UPT ;  /* 0x000000153f057290 */ /* 0x000fc400087fe43f */
[----:B------:R-:W-:Y:S01]  /*8c70*/  UIADD3 UR14, UR8, 0x5180, URZ ;  /* 0x00005180080e7890 */ /* 0x000fe2000fffe03f */
[----:B------:R-:W-:Y:S02]  /*8c80*/  SEL R10, RZ, 0x1, P1 ;  /* 0x00000001ff0a7807 */ /* 0x000fe40000800000 */
[----:B------:R-:W-:Y:S01]  /*8c90*/  UMOV UR8, UR13 ;  /* 0x0000000d00087c82 */ /* 0x000fe20008000000 */
[----:B------:R-:W-:Y:S02]  /*8ca0*/  SEL R4, R4, RZ, P1 ;  /* 0x000000ff04047207 */ /* 0x000fe40000800000 */
[----:B------:R-:W-:Y:S01]  /*8cb0*/  LOP3.LUT R3, R3, R10, RZ, 0x3c, !PT ;  /* 0x0000000a03037212 */ /* 0x000fe200078e3cff */
[----:B------:R0:W-:Y:S02]  /*8cc0*/  UTMALDG.3D [UR8], [UR4], desc[UR6] ;  /* 0x00000608040075b4 */ /* 0x0001e40008011000 */
[----:B0-----:R-:W-:Y:S01]  /*8cd0*/  UMOV UR8, UR14 ;  /* 0x0000000e00087c82 */ /* 0x001fe20008000000 */
[----:B------:R-:W-:-:S02]  /*8ce0*/  UMOV UR11, UR18 ;  /* 0x00000012000b7c82 */ /* 0x000fc40008000000 */
[----:B------:R0:W-:Y:S02]  /*8cf0*/  UTMALDG.3D [UR8], [UR22], desc[UR6] ;  /* 0x00000608160075b4 */ /* 0x0001e40008011000 */
[----:B0-----:R-:W-:Y:S05]  /*8d00*/  @P3 BRA `(.L_x_302) ;  /* 0xfffffffc00483947 */ /* 0x001fea000383ffff */
.L_x_298:
[----:B------:R-:W-:Y:S05]  /*8d10*/  BSYNC B1 ;  /* 0x0000000000017941 */ /* 0x000fea0003800000 */
.L_x_297:
[----:B------:R-:W2:Y:S01]  /*8d20*/  LDL.64 R10, [R1] ;  /* 0x00000000010a7983 */ /* 0x000ea20000100a00 */
[----:B------:R-:W-:Y:S01]  /*8d30*/  LOP3.LUT P4, RZ, R8, 0xff, RZ, 0xc0, !PT ;  /* 0x000000ff08ff7812 */ /* 0x000fe2000788c0ff */
[----:B------:R-:W-:Y:S01]  /*8d40*/  VIADD R4, R7, UR40 ;  /* 0x0000002807047c36 */ /* 0x000fe20008000000 */
[----:B------:R-:W-:Y:S01]  /*8d50*/  ULDC.64 UR4, c[0x0][0x650] ;  /* 0x0001940000047ab9 */ /* 0x000fe20000000a00 */
[----:B------:R-:W-:Y:S01]  /*8d60*/  IMAD.U32 R7, RZ, RZ, UR40 ;  /* 0x00000028ff077e24 */ /* 0x000fe2000f8e00ff */
[----:B------:R-:W-:Y:S01]  /*8d70*/  UISETP.GE.U32.AND UP0, UPT, UR40, 0x5, UPT ;  /* 0x000000052800788c */ /* 0x000fe2000bf06070 */
[----:B------:R-:W-:Y:S01]  /*8d80*/  BSSY B1, `(.L_x_303) ;  /* 0x000006f000017945 */ /* 0x000fe20003800000 */
[----:B------:R-:W-:Y:S01]  /*8d90*/  ISETP.GT.U32.AND P1, PT, R4, 0x4, PT ;  /* 0x000000040400780c */ /* 0x000fe20003f24070 */
[----:B------:R-:W-:Y:S01]  /*8da0*/  IMAD.MOV.U32 R19, RZ, RZ, -0x1 ;  /* 0xffffffffff137424 */ /* 0x000fe200078e00ff */
[----:B------:R-:W-:Y:S01]  /*8db0*/  PRMT R8, RZ, 0x7610, R8 ;  /* 0x00007610ff087816 */ /* 0x000fe20000000008 */
[----:B------:R-:W-:Y:S01]  /*8dc0*/  IMAD.MOV.U32 R22, RZ, RZ, -0x1 ;  /* 0xffffffffff167424 */ /* 0x000fe200078e00ff */
[----:B------:R-:W-:-:S02]  /*8dd0*/  ISETP.LT.U32.AND P1, PT, R7, 0x5, P1 ;  /* 0x000000050700780c */ /* 0x000fc40000f21070 */
[----:B------:R-:W-:Y:S01]  /*8de0*/  PLOP3.LUT P3, PT, PT, PT, UP0, 0x80, 0x0 ;  /* 0x000000000000781c */ /* 0x000fe20003f6f008 */
[----:B------:R-:W0:Y:S01]  /*8df0*/  @P4 S2R R3, SR_CgaCtaId ;  /* 0x0000000000034919 */ /* 0x000e220000008800 */
[----:B------:R-:W-:-:S04]  /*8e00*/  @P4 MOV R2, 0x400 ;  /* 0x0000040000024802 */ /* 0x000fc80000000f00 */
[----:B0-----:R-:W-:Y:S01]  /*8e10*/  @P4 LEA R5, R3, R2, 0x18 ;  /* 0x0000000203054211 */ /* 0x001fe200078ec0ff */
[----:B------:R-:W-:-:S03]  /*8e20*/  IMAD.WIDE.U32 R2, R4, -0x33333333, RZ ;  /* 0xcccccccd04027825 */ /* 0x000fc600078e00ff */
[----:B------:R0:W-:Y:S01]  /*8e30*/  @P4 SYNCS.ARRIVE.TRANS64.A1T0 RZ, [R5+URZ+0x88], RZ ;  /* 0x000088ff05ff49a7 */ /* 0x0001e2000810003f */
[----:B------:R-:W-:Y:S01]  /*8e40*/  IMAD.MOV.U32 R2, RZ, RZ, -0x1 ;  /* 0xffffffffff027424 */ /* 0x000fe200078e00ff */
[----:B0-----:R-:W-:Y:S02]  /*8e50*/  SHF.R.U32.HI R5, RZ, 0x2, R3 ;  /* 0x00000002ff057819 */ /* 0x001fe40000011603 */
[----:B------:R-:W-:-:S03]  /*8e60*/  SEL R3, RZ, 0x1, !P1 ;  /* 0x00000001ff037807 */ /* 0x000fc60004800000 */
[----:B------:R-:W-:Y:S01]  /*8e70*/  IMAD R7, R5, -0x5, R4 ;  /* 0xfffffffb05077824 */ /* 0x000fe200078e0204 */
[----:B------:R-:W-:Y:S02]  /*8e80*/  LOP3.LUT R0, R0, R3, RZ, 0x3c, !PT ;  /* 0x0000000300007212 */ /* 0x000fe400078e3cff */
[----:B------:R-:W-:Y:S02]  /*8e90*/  PRMT R3, RZ, 0x7610, R3 ;  /* 0x00007610ff037816 */ /* 0x000fe40000000003 */
[----:B------:R-:W-:Y:S02]  /*8ea0*/  @P3 LOP3.LUT R0, R0, 0x1, R5, 0x78, !PT ;  /* 0x0000000100003812 */ /* 0x000fe400078e7805 */
[----:B--2---:R-:W-:-:S04]  /*8eb0*/  IADD3 R18, P4, R18, R10, RZ ;  /* 0x0000000a12127210 */ /* 0x004fc80007f9e0ff */
[----:B------:R-:W-:Y:S01]  /*8ec0*/  ISETP.GE.U32.AND P1, PT, R18, UR4, PT ;  /* 0x0000000412007c0c */ /* 0x000fe2000bf26070 */
[----:B------:R-:W-:-:S05]  /*8ed0*/  IMAD.X R17, R17, 0x1, R23, P4 ;  /* 0x0000000111117824 */ /* 0x000fca00020e0617 */
[----:B------:R-:W-:-:S13]  /*8ee0*/  ISETP.GE.U32.AND.EX P1, PT, R17, UR5, PT, P1 ;  /* 0x0000000511007c0c */ /* 0x000fda000bf26110 */
[----:B------:R-:W-:Y:S05]  /*8ef0*/  @P1 BRA `(.L_x_304) ;  /* 0x00000004005c1947 */ /* 0x000fea0003800000 */
[----:B------:R-:W0:Y:S01]  /*8f00*/  S2R R11, SR_CTAID.X ;  /* 0x00000000000b7919 */ /* 0x000e220000002500 */
[----:B------:R-:W-:Y:S01]  /*8f10*/  ULDC.64 UR4, c[0x0][0x628] ;  /* 0x00018a0000047ab9 */ /* 0x000fe20000000a00 */
[----:B------:R-:W1:Y:S01]  /*8f20*/  LDC R12, c[0x0][0x144] ;  /* 0x00005100ff0c7b82 */ /* 0x000e620000000800 */
[----:B------:R-:W-:Y:S01]  /*8f30*/  ISETP.NE.U32.AND P1, PT, RZ, UR4, PT ;  /* 0x00000004ff007c0c */ /* 0x000fe2000bf25070 */
[----:B------:R-:W2:Y:S01]  /*8f40*/  S2R R9, SR_CTAID.Y ;  /* 0x0000000000097919 */ /* 0x000ea20000002600 */
[----:B------:R-:W-:Y:S01]  /*8f50*/  ULDC UR6, c[0x0][0x150] ;  /* 0x0000540000067ab9 */ /* 0x000fe20000000800 */
[----:B------:R-:W-:Y:S01]  /*8f60*/  ULDC UR7, c[0x0][0x630] ;  /* 0x00018c0000077ab9 */ /* 0x000fe20000000800 */
[----:B------:R-:W-:Y:S01]  /*8f70*/  ISETP.NE.AND.EX P1, PT, RZ, UR5, PT, P1 ;  /* 0x00000005ff007c0c */ /* 0x000fe2000bf25310 */
[----:B------:R-:W-:Y:S01]  /*8f80*/  IMAD.MOV.U32 R2, RZ, RZ, R18 ;  /* 0x000000ffff027224 */ /* 0x000fe200078e0012 */
[----:B0-----:R-:W-:-:S05]  /*8f90*/  I2FP.F32.U32 R3, R11 ;  /* 0x0000000b00037245 */ /* 0x001fca0000201000 */
[----:B------:R-:W-:Y:S01]  /*8fa0*/  FMUL R14, R3, UR6 ;  /* 0x00000006030e7c20 */ /* 0x000fe20008400000 */
[----:B------:R-:W-:-:S05]  /*8fb0*/  IMAD.MOV.U32 R3, RZ, RZ, R17 ;  /* 0x000000ffff037224 */ /* 0x000fca00078e0011 */
[----:B--2---:R-:W-:Y:S05]  /*8fc0*/  @!P1 BRA `(.L_x_305) ;  /* 0x0000000000289947 */ /* 0x004fea0003800000 */
[----:B------:R-:W-:Y:S02]  /*8fd0*/  ULDC UR6, c[0x0][0x634] ;  /* 0x00018d0000067ab9 */ /* 0x000fe40000000800 */
[----:B------:R-:W-:-:S05]  /*8fe0*/  IADD3 R3, P1, R18, UR6, RZ ;  /* 0x0000000612037c10 */ /* 0x000fca000ff3e0ff */
[----:B------:R-:W-:-:S04]  /*8ff0*/  IMAD.X R13, RZ, RZ, R17, P1 ;  /* 0x000000ffff0d7224 */ /* 0x000fc800008e0611 */
[----:B------:R-:W-:-:S04]  /*9000*/  IMAD.WIDE.U32 R4, R13, UR4, RZ ;  /* 0x000000040d047c25 */ /* 0x000fc8000f8e00ff */
[----:B------:R-:W-:-:S04]  /*9010*/  IMAD.WIDE.U32 R4, P1, R3, UR5, R4 ;  /* 0x0000000503047c25 */ /* 0x000fc8000f820004 */
[----:B------:R-:W-:-:S04]  /*9020*/  IMAD.WIDE.U32 R2, R3, UR4, RZ ;  /* 0x0000000403027c25 */ /* 0x000fc8000f8e00ff */
[----:B------:R-:W-:Y:S01]  /*9030*/  IMAD.MOV.U32 R2, RZ, RZ, R5 ;  /* 0x000000ffff027224 */ /* 0x000fe200078e0005 */
[----:B------:R-:W-:Y:S01]  /*9040*/  IADD3 RZ, P3, R3, R4, RZ ;  /* 0x0000000403ff7210 */ /* 0x000fe20007f7e0ff */
[----:B------:R-:W-:-:S04]  /*9050*/  IMAD.X R3, RZ, RZ, RZ, P1 ;  /* 0x000000ffff037224 */ /* 0x000fc800008e06ff */
[----:B------:R-:W-:-:S08]  /*9060*/  IMAD.WIDE.U32.X R2, R13, UR5, R2, P3 ;  /* 0x000000050d027c25 */ /* 0x000fd000098e0402 */
.L_x_305:
[--C-:B------:R-:W-:Y:S01]  /*9070*/  SHF.R.U64 R10, R2, UR7, R3.reuse ;  /* 0x00000007020a7c19 */ /* 0x100fe20008001203 */
[----:B------:R-:W0:Y:S01]  /*9080*/  F2I.U32.TRUNC.NTZ R14, R14 ;  /* 0x0000000e000e7305 */ /* 0x000e22000020f000 */
[----:B------:R-:W-:Y:S01]  /*9090*/  SHF.R.U32.HI R2, RZ, UR7, R3 ;  /* 0x00000007ff027c19 */ /* 0x000fe20008011603 */
[----:B------:R-:W-:Y:S01]  /*90a0*/  ULDC.64 UR4, c[0x0][0x620] ;  /* 0x0001880000047ab9 */ /* 0x000fe20000000a00 */
[----:B------:R-:W-:Y:S01]  /*90b0*/  IADD3 R5, P1, RZ, -R10, RZ ;  /* 0x8000000aff057210 */ /* 0x000fe20007f3e0ff */
[----:B------:R-:W-:Y:S01]  /*90c0*/  IMAD.MOV.U32 R3, RZ, RZ, R17 ;  /* 0x000000ffff037224 */ /* 0x000fe200078e0011 */
[----:B------:R-:W-:-:S03]  /*90d0*/  ULDC.64 UR6, c[0x0][0x640] ;  /* 0x0001900000067ab9 */ /* 0x000fc60000000a00 */
[----:B------:R-:W-:Y:S01]  /*90e0*/  IMAD.X R2, RZ, RZ, ~R2, P1 ;  /* 0x000000ffff027224 */ /* 0x000fe200008e0e02 */
[----:B------:R-:W-:-:S03]  /*90f0*/  ISETP.NE.U32.AND P1, PT, RZ, UR6, PT ;  /* 0x00000006ff007c0c */ /* 0x000fc6000bf25070 */
[----:B------:R-:W-:Y:S01]  /*9100*/  IMAD R4, R2, UR4, RZ ;  /* 0x0000000402047c24 */ /* 0x000fe2000f8e02ff */
[----:B------:R-:W-:Y:S01]  /*9110*/  ISETP.NE.AND.EX P1, PT, RZ, UR7, PT, P1 ;  /* 0x00000007ff007c0c */ /* 0x000fe2000bf25310 */
[----:B------:R-:W-:-:S04]  /*9120*/  IMAD.MOV.U32 R2, RZ, RZ, R18 ;  /* 0x000000ffff027224 */ /* 0x000fc800078e0012 */
[----:B------:R-:W-:Y:S01]  /*9130*/  IMAD.WIDE.U32 R2, R5, UR4, R2 ;  /* 0x0000000405027c25 */ /* 0x000fe2000f8e0002 */
[----:B------:R-:W-:-:S03]  /*9140*/  ULDC UR4, c[0x0][0x618] ;  /* 0x0001860000047ab9 */ /* 0x000fc60000000800 */
[----:B------:R-:W-:Y:S01]  /*9150*/  IMAD R5, R5, UR5, R4 ;  /* 0x0000000505057c24 */ /* 0x000fe2000f8e0204 */
[----:B------:R-:W-:Y:S01]  /*9160*/  ULDC UR5, c[0x0][0x154] ;  /* 0x0000550000057ab9 */ /* 0x000fe20000000800 */
[----:B0-----:R-:W-:Y:S02]  /*9170*/  IMAD.MOV R4, RZ, RZ, -R14 ;  /* 0x000000ffff047224 */ /* 0x001fe400078e0a0e */
[----:B------:R-:W0:Y:S01]  /*9180*/  LDC R14, c[0x0][0x148] ;  /* 0x00005200ff0e7b82 */ /* 0x000e220000000800 */
[----:B------:R-:W-:Y:S02]  /*9190*/  IMAD.IADD R3, R3, 0x1, R5 ;  /* 0x0000000103037824 */ /* 0x000fe400078e0205 */
[----:B-1----:R-:W-:Y:S01]  /*91a0*/  IMAD R11, R12, R4, R11 ;  /* 0x000000040c0b7224 */ /* 0x002fe200078e020b */
[----:B------:R-:W-:Y:S02]  /*91b0*/  I2FP.F32.U32 R4, R9 ;  /* 0x0000000900047245 */ /* 0x000fe40000201000 */
[----:B------:R-:W-:-:S02]  /*91c0*/  SHF.R.U64 R12, R2, UR4, R3 ;  /* 0x00000004020c7c19 */ /* 0x000fc40008001203 */
[----:B------:R-:W-:Y:S01]  /*91d0*/  SHF.R.U32.HI R3, RZ, UR4, R3 ;  /* 0x00000004ff037c19 */ /* 0x000fe20008011603 */
[----:B------:R-:W-:Y:S01]  /*91e0*/  FMUL R4, R4, UR5 ;  /* 0x0000000504047c20 */ /* 0x000fe20008400000 */
[----:B------:R-:W-:Y:S02]  /*91f0*/  ULDC UR4, c[0x0][0x608] ;  /* 0x0001820000047ab9 */ /* 0x000fe40000000800 */
[--C-:B------:R-:W-:Y:S01]  /*9200*/  SHF.R.U64 R15, R12, UR4, R3.reuse ;  /* 0x000000040c0f7c19 */ /* 0x100fe20008001203 */
[----:B------:R1:W2:Y:S01]  /*9210*/  F2I.U32.TRUNC.NTZ R20, R4 ;  /* 0x0000000400147305 */ /* 0x0002a2000020f000 */
[----:B------:R-:W-:Y:S01]  /*9220*/  SHF.R.U32.HI R2, RZ, UR4, R3 ;  /* 0x00000004ff027c19 */ /* 0x000fe20008011603 */
[----:B------:R-:W-:-:S03]  /*9230*/  ULDC UR4, c[0x0][0x658] ;  /* 0x0001960000047ab9 */ /* 0x000fc60000000800 */
[--C-:B------:R-:W-:Y:S02]  /*9240*/  SHF.R.U64 R13, R15, UR4, R2.reuse ;  /* 0x000000040f0d7c19 */ /* 0x100fe40008001202 */
[----:B------:R-:W-:-:S03]  /*9250*/  SHF.R.U32.HI R19, RZ, UR4, R2 ;  /* 0x00000004ff137c19 */ /* 0x000fc60008011602 */
[----:B------:R-:W-:Y:S02]  /*9260*/  IMAD.MOV.U32 R2, RZ, RZ, R13 ;  /* 0x000000ffff027224 */ /* 0x000fe400078e000d */
[----:B------:R-:W-:Y:S01]  /*9270*/  IMAD.MOV.U32 R3, RZ, RZ, R19 ;  /* 0x000000ffff037224 */ /* 0x000fe200078e0013 */
[----:B-1----:R-:W-:Y:S06]  /*9280*/  @!P1 BRA `(.L_x_306) ;  /* 0x0000000000289947 */ /* 0x002fec0003800000 */
        /* <DEDUP_REMOVED lines=10> */
.L_x_306:
[----:B------:R-:W1:Y:S01]  /*9330*/  LDC R4, c[0x0][0x65c] ;  /* 0x00019700ff047b82 */ /* 0x000e620000000800 */
[----:B------:R-:W-:Y:S01]  /*9340*/  ULDC UR4, c[0x0][0x648] ;  /* 0x0001920000047ab9 */ /* 0x000fe20000000800 */
[----:B------:R-:W-:Y:S01]  /*9350*/  LOP3.LUT R15, R15, UR16, RZ, 0xc0, !PT ;  /* 0x000000100f0f7c12 */ /* 0x000fe2000f8ec0ff */
[----:B--2---:R-:W-:Y:S01]  /*9360*/  IMAD.MOV R20, RZ, RZ, -R20 ;  /* 0x000000ffff147224 */ /* 0x004fe200078e0a14 */
[----:B------:R-:W-:Y:S01]  /*9370*/  SHF.R.U64 R2, R2, UR4, R3 ;  /* 0x0000000402027c19 */ /* 0x000fe20008001203 */
[----:B------:R-:W-:Y:S01]  /*9380*/  ULDC UR4, c[0x0][0x638] ;  /* 0x00018e0000047ab9 */ /* 0x000fe20000000800 */
[----:B------:R-:W-:Y:S01]  /*9390*/  LOP3.LUT R12, R12, UR15, RZ, 0xc0, !PT ;  /* 0x0000000f0c0c7c12 */ /* 0x000fe2000f8ec0ff */
[----:B------:R-:W-:Y:S01]  /*93a0*/  ULDC UR5, c[0x0][0x610] ;  /* 0x0001840000057ab9 */ /* 0x000fe20000000800 */
[----:B------:R-:W-:Y:S01]  /*93b0*/  IMAD.MOV.U32 R3, RZ, RZ, 0x1 ;  /* 0x00000001ff037424 */ /* 0x000fe200078e00ff */
[----:B-1----:R-:W-:Y:S01]  /*93c0*/  ISETP.NE.AND P1, PT, R4, 0x1, PT ;  /* 0x000000010400780c */ /* 0x002fe20003f25270 */
[----:B------:R-:W-:-:S02]  /*93d0*/  IMAD.MOV R4, RZ, RZ, -R2 ;  /* 0x000000ffff047224 */ /* 0x000fc400078e0a02 */
[----:B------:R-:W-:Y:S02]  /*93e0*/  IMAD R2, R2, UR17, R15 ;  /* 0x0000001102027c24 */ /* 0x000fe4000f8e020f */
[----:B------:R-:W-:Y:S01]  /*93f0*/  IMAD R13, R4, UR4, R13 ;  /* 0x00000004040d7c24 */ /* 0x000fe2000f8e020d */
[----:B------:R-:W-:-:S07]  /*9400*/  ULDC UR4, c[0x0][0x600] ;  /* 0x0001800000047ab9 */ /* 0x000fce0000000800 */
[----:B0-----:R-:W-:-:S04]  /*9410*/  @P1 IMAD R11, R14, R20, R9 ;  /* 0x000000140e0b1224 */ /* 0x001fc800078e0209 */
[----:B------:R-:W-:Y:S02]  /*9420*/  IMAD R11, R2, UR5, R11 ;  /* 0x00000005020b7c24 */ /* 0x000fe4000f8e020b */
[----:B------:R-:W-:-:S05]  /*9430*/  IMAD R2, R13, UR4, R12 ;  /* 0x000000040d027c24 */ /* 0x000fca000f8e020c */
[----:B------:R-:W-:Y:S02]  /*9440*/  SEL R22, R2, R11, !P1 ;  /* 0x0000000b02167207 */ /* 0x000fe40004800000 */
[----:B------:R-:W-:Y:S01]  /*9450*/  SEL R19, R11, R2, !P1 ;  /* 0x000000020b137207 */ /* 0x000fe20004800000 */
[----:B------:R-:W-:-:S07]  /*9460*/  IMAD.MOV.U32 R2, RZ, RZ, R10 ;  /* 0x000000ffff027224 */ /* 0x000fce00078e000a */
.L_x_304:
[----:B------:R-:W-:Y:S05]  /*9470*/  BSYNC B1 ;  /* 0x0000000000017941 */ /* 0x000fea0003800000 */
.L_x_303:
[----:B------:R-:W-:-:S13]  /*9480*/  LOP3.LUT P1, RZ, R3, 0xff, RZ, 0xc0, !PT ;  /* 0x000000ff03ff7812 */ /* 0x000fda000782c0ff */
[----:B------:R-:W-:Y:S05]  /*9490*/  @P1 BRA `(.L_x_307) ;  /* 0xfffffff400301947 */ /* 0x000fea000383ffff */
[----:B------:R-:W-:Y:S05]  /*94a0*/  BSYNC B0 ;  /* 0x0000000000007941 */ /* 0x000fea0003800000 */
.L_x_295:
[----:B------:R-:W-:-:S03]  /*94b0*/  UMOV UR4, 0xffffffff ;  /* 0xffffffff00047882 */ /* 0x000fc60000000000 */
[----:B------:R-:W-:Y:S05]  /*94c0*/  BRA.DIV UR4, `(.L_x_308) ;  /* 0x0000000604647947 */ /* 0x000fea000b800000 */
[----:B------:R-:W-:-:S13]  /*94d0*/  ELECT P6, URZ, PT ;  /* 0x00000000003f782f */ /* 0x000fda00038c0000 */
.L_x_325:
[----:B------:R-:W-:Y:S04]  /*94e0*/  BSSY B0, `(.L_x_309) ;  /* 0x0000034000007945 */ /* 0x000fe80003800000 */
[----:B------:R-:W-:Y:S05]  /*94f0*/  @!P6 BRA `(.L_x_310) ;  /* 0x0000000000c8e947 */ /* 0x000fea0003800000 */
[----:B------:R-:W-:-:S04]  /*9500*/  LOP3.LUT R16, R16, 0x2, RZ, 0xfc, !PT ;  /* 0x0000000210107812 */ /* 0x000fc800078efcff */
[----:B------:R-:W-:-:S13]  /*9510*/  ISETP.NE.AND P0, PT, R16, 0x3, PT ;  /* 0x000000031000780c */ /* 0x000fda0003f05270 */
[----:B------:R-:W-:Y:S05]  /*9520*/  @!P0 BRA `(.L_x_311) ;  /* 0x0000000000048947 */ /* 0x000fea0003800000 */
[----:B------:R-:W-:Y:S01]  /*9530*/  BPT.TRAP 0x1 ;  /* 0x000000040000795c */ /* 0x000fe20000300000 */
.L_x_311:
[----:B------:R-:W0:Y:S01]  /*9540*/  S2R R3, SR_CgaCtaId ;  /* 0x0000000000037919 */ /* 0x000e220000008800 */
[----:B------:R-:W-:Y:S02]  /*9550*/  MOV R2, 0x400 ;  /* 0x0000040000027802 */ /* 0x000fe40000000f00 */
[----:B------:R-:W-:Y:S02]  /*9560*/  SHF.L.U32 R4, R0, 0x1f, RZ ;  /* 0x0000001f00047819 */ /* 0x000fe400000006ff */
[----:B0-----:R-:W-:-:S05]  /*9570*/  LEA R2, R3, R2, 0x18 ;  /* 0x0000000203027211 */ /* 0x001fca00078ec0ff */
[----:B------:R-:W-:-:S04]  /*9580*/  VIADD R2, R2, 0x28 ;  /* 0x0000002802027836 */ /* 0x000fc80000000000 */
[C---:B------:R-:W-:Y:S02]  /*9590*/  IMAD R9, R7.reuse, 0x8, R2 ;  /* 0x0000000807097824 */ /* 0x040fe400078e0202 */
[----:B------:R-:W-:Y:S02]  /*95a0*/  VIADD R7, R7, 0x1 ;  /* 0x0000000107077836 */ /* 0x000fe40000000000 */
[----:B------:R-:W0:Y:S03]  /*95b0*/  SYNCS.PHASECHK.TRANS64.TRYWAIT P0, [R9+URZ], R4 ;  /* 0x00000004090075a7 */ /* 0x000e26000800017f */
[----:B------:R-:W-:-:S04]  /*95c0*/  ISETP.NE.AND P1, PT, R7, 0x5, PT ;  /* 0x000000050700780c */ /* 0x000fc80003f25270 */
[----:B------:R-:W-:Y:S02]  /*95d0*/  SEL R3, RZ, 0x1, P1 ;  /* 0x00000001ff037807 */ /* 0x000fe40000800000 */
[----:B------:R-:W-:Y:S02]  /*95e0*/  SEL R7, R7, RZ, P1 ;  /* 0x000000ff07077207 */ /* 0x000fe40000800000 */
[----:B------:R-:W-:-:S03]  /*95f0*/  LOP3.LUT R6, R0, R3, RZ, 0x3c, !PT ;  /* 0x0000000300067212 */ /* 0x000fc600078e3cff */
[----:B------:R-:W-:Y:S01]  /*9600*/  IMAD R8, R7, 0x8, R2 ;  /* 0x0000000807087824 */ /* 0x000fe200078e0202 */
[----:B------:R-:W-:Y:S01]  /*9610*/  SHF.L.U32 R5, R6, 0x1f, RZ ;  /* 0x0000001f06057819 */ /* 0x000fe200000006ff */
[----:B0-----:R-:W-:Y:S06]  /*9620*/  @!P0 BRA `(.L_x_312) ;  /* 0x00000004002c8947 */ /* 0x001fec0003800000 */
.L_x_326:
[----:B------:R-:W1:Y:S01]  /*9630*/  SYNCS.PHASECHK.TRANS64.TRYWAIT P0, [R8+URZ], R5 ;  /* 0x00000005080075a7 */ /* 0x000e62000800017f */
[----:B------:R-:W-:-:S05]  /*9640*/  VIADD R0, R7, 0x1 ;  /* 0x0000000107007836 */ /* 0x000fca0000000000 */
[----:B------:R-:W-:-:S04]  /*9650*/  ISETP.NE.AND P1, PT, R0, 0x5, PT ;  /* 0x000000050000780c */ /* 0x000fc80003f25270 */
[----:B------:R-:W-:Y:S02]  /*9660*/  SEL R3, RZ, 0x1, P1 ;  /* 0x00000001ff037807 */ /* 0x000fe40000800000 */
[----:B------:R-:W-:Y:S02]  /*9670*/  SEL R7, R0, RZ, P1 ;  /* 0x000000ff00077207 */ /* 0x000fe40000800000 */
[----:B------:R-:W-:-:S03]  /*9680*/  LOP3.LUT R6, R6, R3, RZ, 0x3c, !PT ;  /* 0x0000000306067212 */ /* 0x000fc600078e3cff */
[----:B0-----:R-:W-:Y:S01]  /*9690*/  IMAD R9, R7, 0x8, R2 ;  /* 0x0000000807097824 */ /* 0x001fe200078e0202 */
[----:B------:R-:W-:Y:S01]  /*96a0*/  SHF.L.U32 R4, R6, 0x1f, RZ ;  /* 0x0000001f06047819 */ /* 0x000fe200000006ff */
[----:B-1----:R-:W-:Y:S06]  /*96b0*/  @!P0 BRA `(.L_x_313) ;  /* 0x00000004001c8947 */ /* 0x002fec0003800000 */
.L_x_327:
[----:B------:R-:W1:Y:S01]  /*96c0*/  SYNCS.PHASECHK.TRANS64.TRYWAIT P0, [R9+URZ], R4 ;  /* 0x00000004090075a7 */ /* 0x000e62000800017f */
[----:B------:R-:W-:-:S05]  /*96d0*/  VIADD R0, R7, 0x1 ;  /* 0x0000000107007836 */ /* 0x000fca0000000000 */
[----:B------:R-:W-:-:S04]  /*96e0*/  ISETP.NE.AND P1, PT, R0, 0x5, PT ;  /* 0x000000050000780c */ /* 0x000fc80003f25270 */
[----:B------:R-:W-:Y:S02]  /*96f0*/  SEL R3, RZ, 0x1, P1 ;  /* 0x00000001ff037807 */ /* 0x000fe40000800000 */
[----:B------:R-:W-:Y:S02]  /*9700*/  SEL R7, R0, RZ, P1 ;  /* 0x000000ff00077207 */ /* 0x000fe40000800000 */
[----:B------:R-:W-:-:S03]  /*9710*/  LOP3.LUT R11, R6, R3, RZ, 0x3c, !PT ;  /* 0x00000003060b7212 */ /* 0x000fc600078e3cff */
[----:B------:R-:W-:Y:S01]  /*9720*/  IMAD R6, R7, 0x8, R2 ;  /* 0x0000000807067824 */ /* 0x000fe200078e0202 */
[----:B0-----:R-:W-:Y:S01]  /*9730*/  SHF.L.U32 R5, R11, 0x1f, RZ ;  /* 0x0000001f0b057819 */ /* 0x001fe200000006ff */
[----:B-1----:R-:W-:Y:S06]  /*9740*/  @!P0 BRA `(.L_x_314) ;  /* 0x00000004000c8947 */ /* 0x002fec0003800000 */
.L_x_328:
[----:B------:R-:W1:Y:S01]  /*9750*/  SYNCS.PHASECHK.TRANS64.TRYWAIT P0, [R6+URZ], R5 ;  /* 0x00000005060075a7 */ /* 0x000e62000800017f */
[----:B------:R-:W-:-:S05]  /*9760*/  VIADD R0, R7, 0x1 ;  /* 0x0000000107007836 */ /* 0x000fca0000000000 */
[----:B------:R-:W-:-:S04]  /*9770*/  ISETP.NE.AND P1, PT, R0, 0x5, PT ;  /* 0x000000050000780c */ /* 0x000fc80003f25270 */
[----:B0-----:R-:W-:Y:S02]  /*9780*/  SEL R4, RZ, 0x1, P1 ;  /* 0x00000001ff047807 */ /* 0x001fe40000800000 */
[----:B------:R-:W-:Y:S02]  /*9790*/  SEL R3, R0, RZ, P1 ;  /* 0x000000ff00037207 */ /* 0x000fe40000800000 */
[----:B------:R-:W-:Y:S01]  /*97a0*/  LOP3.LUT R0, R11, R4, RZ, 0x3c, !PT ;  /* 0x000000040b007212 */ /* 0x000fe200078e3cff */
[----:B-1----:R-:W-:Y:S06]  /*97b0*/  @!P0 BRA `(.L_x_315) ;  /* 0x0000000400048947 */ /* 0x002fec0003800000 */
.L_x_329:
[----:B------:R-:W-:Y:S01]  /*97c0*/  IMAD R3, R3, 0x8, R2 ;  /* 0x0000000803037824 */ /* 0x000fe200078e0202 */
[----:B------:R-:W-:-:S07]  /*97d0*/  SHF.L.U32 R0, R0, 0x1f, RZ ;  /* 0x0000001f00007819 */ /* 0x000fce00000006ff */
.L_x_316:
[----:B-1----:R1:W2:Y:S02]  /*97e0*/  SYNCS.PHASECHK.TRANS64.TRYWAIT P0, [R3+URZ], R0 ;  /* 0x00000000030075a7 */ /* 0x0022a4000800017f */
[----:B--2---:R-:W-:Y:S05]  /*97f0*/  @!P0 NANOSLEEP.SYNCS 0x989680 ;  /* 0x009896800000895d */ /* 0x004fea0003900000 */
[----:B------:R-:W2:Y:S02]  /*9800*/  @!P0 SYNCS.PHASECHK.TRANS64 P0, [R3+URZ], R0 ;  /* 0x00000000030085a7 */ /* 0x000ea4000800007f */
[----:B--2---:R-:W-:Y:S05]  /*9810*/  @!P0 BRA `(.L_x_316) ;  /* 0xfffffffc00f08947 */ /* 0x004fea000383ffff */
.L_x_310:
[----:B------:R-:W-:Y:S05]  /*9820*/  BSYNC B0 ;  /* 0x0000000000007941 */ /* 0x000fea0003800000 */
.L_x_309:
[----:B------:R-:W-:Y:S05]  /*9830*/  EXIT ;  /* 0x000000000000794d */ /* 0x000fea0003800000 */
.L_x_15:
[----:B-1----:R1:W2:Y:S02]  /*9840*/  SYNCS.PHASECHK.TRANS64.TRYWAIT P0, [R157+URZ], R0 ;  /* 0x000000009d0075a7 */ /* 0x0022a4000800017f */
[----:B--2---:R-:W-:Y:S05]  /*9850*/  @!P0 NANOSLEEP.SYNCS 0x989680 ;  /* 0x009896800000895d */ /* 0x004fea0003900000 */
[----:B------:R-:W2:Y:S02]  /*9860*/  @!P0 SYNCS.PHASECHK.TRANS64 P0, [R157+URZ], R0 ;  /* 0x000000009d0085a7 */ /* 0x000ea4000800007f */
[----:B--2---:R-:W-:Y:S05]  /*9870*/  @!P0 BRA `(.L_x_15) ;  /* 0xfffffffc00f08947 */ /* 0x004fea000383ffff */
[----:B------:R-:W-:Y:S05]  /*9880*/  BRA `(.L_x_317) ;  /* 0xffffff7c00007947 */ /* 0x000fea000383ffff */
.L_x_20:
[----:B--2---:R2:W3:Y:S02]  /*9890*/  SYNCS.PHASECHK.TRANS64.TRYWAIT P1, [R3+URZ], R0 ;  /* 0x00000000030075a7 */ /* 0x0044e4000802017f */
[----:B---3--:R-:W-:Y:S05]  /*98a0*/  @!P1 NANOSLEEP.SYNCS 0x989680 ;  /* 0x009896800000995d */ /* 0x008fea0003900000 */
[----:B------:R-:W3:Y:S02]  /*98b0*/  @!P1 SYNCS.PHASECHK.TRANS64 P1, [R3+URZ], R0 ;  /* 0x00000000030095a7 */ /* 0x000ee4000802007f */
[----:B---3--:R-:W-:Y:S05]  /*98c0*/  @!P1 BRA `(.L_x_20) ;  /* 0xfffffffc00f09947 */ /* 0x008fea000383ffff */
[----:B------:R-:W-:Y:S05]  /*98d0*/  BRA `(.L_x_19) ;  /* 0xffffff7c00707947 */ /* 0x000fea000383ffff */
.L_x_25:
[----:B--2---:R-:W-:-:S04]  /*98e0*/  IMAD.U32 R4, RZ, RZ, UR4 ;  /* 0x00000004ff047e24 */ /* 0x004fc8000f8e00ff */
[----:B------:R2:W3:Y:S03]  /*98f0*/  SYNCS.PHASECHK.TRANS64.TRYWAIT P1, [R4+URZ], R3 ;  /* 0x00000003040075a7 */ /* 0x0004e6000802017f */
[----:B---3--:R-:W-:Y:S05]  /*9900*/  @!P1 NANOSLEEP.SYNCS 0x989680 ;  /* 0x009896800000995d */ /* 0x008fea0003900000 */
[----:B------:R-:W3:Y:S02]  /*9910*/  @!P1 SYNCS.PHASECHK.TRANS64 P1, [R4+URZ], R3 ;  /* 0x00000003040095a7 */ /* 0x000ee4000802007f */
[----:B---3--:R-:W-:Y:S05]  /*9920*/  @!P1 BRA `(.L_x_25) ;  /* 0xfffffffc00ec9947 */ /* 0x008fea000383ffff */
[----:B------:R-:W-:Y:S05]  /*9930*/  BRA `(.L_x_24) ;  /* 0xffffff8000007947 */ /* 0x000fea000383ffff */
.L_x_31:
[----:B-1----:R1:W2:Y:S02]  /*9940*/  SYNCS.PHASECHK.TRANS64.TRYWAIT P0, [R157+URZ+0x10], R0 ;  /* 0x000010009d0075a7 */ /* 0x0022a4000800017f */
[----:B--2---:R-:W-:Y:S05]  /*9950*/  @!P0 NANOSLEEP.SYNCS 0x989680 ;  /* 0x009896800000895d */ /* 0x004fea0003900000 */
[----:B------:R-:W2:Y:S02]  /*9960*/  @!P0 SYNCS.PHASECHK.TRANS64 P0, [R157+URZ+0x10], R0 ;  /* 0x000010009d0085a7 */ /* 0x000ea4000800007f */
[----:B--2---:R-:W-:Y:S05]  /*9970*/  @!P0 BRA `(.L_x_31) ;  /* 0xfffffffc00f08947 */ /* 0x004fea000383ffff */
[----:B------:R-:W-:Y:S05]  /*9980*/  BRA `(.L_x_318) ;  /* 0xffffff8000f87947 */ /* 0x000fea000383ffff */
.L_x_296:
[----:B------:R-:W-:Y:S01]  /*9990*/  BSSY B1, `(.L_x_319) ;  /* 0x0000006000017945 */ /* 0x000fe20003800000 */
[----:B------:R-:W-:-:S07]  /*99a0*/  IMAD.MOV.U32 R15, RZ, RZ, -0x1 ;  /* 0xffffffffff0f7424 */ /* 0x000fce00078e00ff */
[----:B-----5:R-:W-:Y:S05]  /*99b0*/  WARPSYNC.COLLECTIVE R15, `(.L_x_320) ;  /* 0x000000000f0c7348 */ /* 0x020fea0003c00000 */
[----:B------:R-:W-:Y:S02]  /*99c0*/  ELECT P6, UR62, PT ;  /* 0x00000000003e782f */ /* 0x000fe400038c0000 */
[----:B------:R-:W-:Y:S01]  /*99d0*/  MOV R14, UR62 ;  /* 0x0000003e000e7c02 */ /* 0x000fe20008000f00 */
[----:B-----5:R-:W-:Y:S10]  /*99e0*/  ENDCOLLECTIVE ;  /* 0x000000000000791b */ /* 0x020ff40003800000 */
.L_x_320:
[----:B------:R-:W-:Y:S05]  /*99f0*/  BSYNC B1 ;  /* 0x0000000000017941 */ /* 0x000fea0003800000 */
.L_x_319:
[----:B------:R-:W-:Y:S05]  /*9a00*/  BRA `(.L_x_321) ;  /* 0xffffffec00e07947 */ /* 0x000fea000383ffff */
.L_x_299:
[----:B0-----:R0:W1:Y:S02]  /*9a10*/  SYNCS.PHASECHK.TRANS64.TRYWAIT P1, [R10+URZ+0x28], R5 ;  /* 0x000028050a0075a7 */ /* 0x001064000802017f */
[----:B-1----:R-:W-:Y:S05]  /*9a20*/  @!P1 NANOSLEEP.SYNCS 0x989680 ;  /* 0x009896800000995d */ /* 0x002fea0003900000 */
[----:B------:R-:W1:Y:S02]  /*9a30*/  @!P1 SYNCS.PHASECHK.TRANS64 P1, [R10+URZ+0x28], R5 ;  /* 0x000028050a0095a7 */ /* 0x000e64000802007f */
[----:B-1----:R-:W-:Y:S05]  /*9a40*/  @!P1 BRA `(.L_x_299) ;  /* 0xfffffffc00f09947 */ /* 0x002fea000383ffff */
[----:B------:R-:W-:Y:S05]  /*9a50*/  BRA `(.L_x_322) ;  /* 0xfffffff000147947 */ /* 0x000fea000383ffff */
.L_x_308:
[----:B------:R-:W-:Y:S01]  /*9a60*/  BSSY B0, `(.L_x_323) ;  /* 0x0000006000007945 */ /* 0x000fe20003800000 */
[----:B------:R-:W-:-:S07]  /*9a70*/  IMAD.MOV.U32 R15, RZ, RZ, -0x1 ;  /* 0xffffffffff0f7424 */ /* 0x000fce00078e00ff */
[----:B-----5:R-:W-:Y:S05]  /*9a80*/  WARPSYNC.COLLECTIVE R15, `(.L_x_324) ;  /* 0x000000000f0c7348 */ /* 0x020fea0003c00000 */
[----:B------:R-:W-:Y:S02]  /*9a90*/  ELECT P6, UR62, PT ;  /* 0x00000000003e782f */ /* 0x000fe400038c0000 */
[----:B------:R-:W-:Y:S01]  /*9aa0*/  MOV R14, UR62 ;  /* 0x0000003e000e7c02 */ /* 0x000fe20008000f00 */
[----:B-----5:R-:W-:Y:S10]  /*9ab0*/  ENDCOLLECTIVE ;  /* 0x000000000000791b */ /* 0x020ff40003800000 */
.L_x_324:
[----:B------:R-:W-:Y:S05]  /*9ac0*/  BSYNC B0 ;  /* 0x0000000000007941 */ /* 0x000fea0003800000 */
.L_x_323:
[----:B------:R-:W-:Y:S05]  /*9ad0*/  BRA `(.L_x_325) ;  /* 0xfffffff800807947 */ /* 0x000fea000383ffff */
.L_x_312:
[----:B0-----:R0:W1:Y:S02]  /*9ae0*/  SYNCS.PHASECHK.TRANS64.TRYWAIT P0, [R9+URZ], R4 ;  /* 0x00000004090075a7 */ /* 0x001064000800017f */
[----:B-1----:R-:W-:Y:S05]  /*9af0*/  @!P0 NANOSLEEP.SYNCS 0x989680 ;  /* 0x009896800000895d */ /* 0x002fea0003900000 */
[----:B------:R-:W1:Y:S02]  /*9b00*/  @!P0 SYNCS.PHASECHK.TRANS64 P0, [R9+URZ], R4 ;  /* 0x00000004090085a7 */ /* 0x000e64000800007f */
[----:B-1----:R-:W-:Y:S05]  /*9b10*/  @!P0 BRA `(.L_x_312) ;  /* 0xfffffffc00f08947 */ /* 0x002fea000383ffff */
[----:B------:R-:W-:Y:S05]  /*9b20*/  BRA `(.L_x_326) ;  /* 0xfffffff800c07947 */ /* 0x000fea000383ffff */
.L_x_313:
[----:B0-----:R0:W1:Y:S02]  /*9b30*/  SYNCS.PHASECHK.TRANS64.TRYWAIT P0, [R8+URZ], R5 ;  /* 0x00000005080075a7 */ /* 0x001064000800017f */
[----:B-1----:R-:W-:Y:S05]  /*9b40*/  @!P0 NANOSLEEP.SYNCS 0x989680 ;  /* 0x009896800000895d */ /* 0x002fea0003900000 */
[----:B------:R-:W1:Y:S02]  /*9b50*/  @!P0 SYNCS.PHASECHK.TRANS64 P0, [R8+URZ], R5 ;  /* 0x00000005080085a7 */ /* 0x000e64000800007f */
[----:B-1----:R-:W-:Y:S05]  /*9b60*/  @!P0 BRA `(.L_x_313) ;  /* 0xfffffffc00f08947 */ /* 0x002fea000383ffff */
[----:B------:R-:W-:Y:S05]  /*9b70*/  BRA `(.L_x_327) ;  /* 0xfffffff800d07947 */ /* 0x000fea000383ffff */
.L_x_314:
[----:B0-----:R0:W1:Y:S02]  /*9b80*/  SYNCS.PHASECHK.TRANS64.TRYWAIT P0, [R9+URZ], R4 ;  /* 0x00000004090075a7 */ /* 0x001064000800017f */
[----:B-1----:R-:W-:Y:S05]  /*9b90*/  @!P0 NANOSLEEP.SYNCS 0x989680 ;  /* 0x009896800000895d */ /* 0x002fea0003900000 */
[----:B------:R-:W1:Y:S02]  /*9ba0*/  @!P0 SYNCS.PHASECHK.TRANS64 P0, [R9+URZ], R4 ;  /* 0x00000004090085a7 */ /* 0x000e64000800007f */
[----:B-1----:R-:W-:Y:S05]  /*9bb0*/  @!P0 BRA `(.L_x_314) ;  /* 0xfffffffc00f08947 */ /* 0x002fea000383ffff */
[----:B------:R-:W-:Y:S05]  /*9bc0*/  BRA `(.L_x_328) ;  /* 0xfffffff800e07947 */ /* 0x000fea000383ffff */
.L_x_315:
[----:B0-----:R0:W1:Y:S02]  /*9bd0*/  SYNCS.PHASECHK.TRANS64.TRYWAIT P0, [R6+URZ], R5 ;  /* 0x00000005060075a7 */ /* 0x001064000800017f */
[----:B-1----:R-:W-:Y:S05]  /*9be0*/  @!P0 NANOSLEEP.SYNCS 0x989680 ;  /* 0x009896800000895d */ /* 0x002fea0003900000 */
[----:B------:R-:W1:Y:S02]  /*9bf0*/  @!P0 SYNCS.PHASECHK.TRANS64 P0, [R6+URZ], R5 ;  /* 0x00000005060085a7 */ /* 0x000e64000800007f */
[----:B-1----:R-:W-:Y:S05]  /*9c00*/  @!P0 BRA `(.L_x_315) ;  /* 0xfffffffc00f08947 */ /* 0x002fea000383ffff */
[----:B------:R-:W-:Y:S05]  /*9c10*/  BRA `(.L_x_329) ;  /* 0xfffffff800e87947 */ /* 0x000fea000383ffff */
.L_x_330:
[----:B------:R-:W-:-:S00]  /*9c20*/  BRA `(.L_x_330) ;  /* 0xfffffffc00fc7947 */ /* 0x000fc0000383ffff */
[----:B------:R-:W-:-:S00]  /*9c30*/  NOP ;  /* 0x0000000000007918 */ /* 0x000fc00000000000 */
        /* <DEDUP_REMOVED lines=12> */
.L_x_331:


//--------------------- .nv.global.init           --------------------------
	.section	.nv.global.init,"aw",@progbits
.nv.global.init:
	.type		$str$22,@object
	.size		$str$22,($str$23 - $str$22)
$str$22:
        /*0000*/ 	.byte	0x6b, 0x5f, 0x74, 0x69, 0x6c, 0x65, 0x5f, 0x63, 0x6f, 0x75, 0x6e, 0x74, 0x20, 0x3e, 0x3d, 0x20
        /*0010*/ 	.byte	0x31, 0x00
	.type		$str$23,@object
	.size		$str$23,(__unnamed_1 - $str$23)
$str$23:
        /*0012*/ 	.byte	0x2f, 0x74, 0x6d, 0x70, 0x2f, 0x63, 0x75, 0x74, 0x6c, 0x61, 0x73, 0x73, 0x5f, 0x73, 0x77, 0x65
        /*0022*/ 	.byte	0x65, 0x70, 0x5f, 0x73, 0x72, 0x63, 0x2f, 0x69, 0x6e, 0x63, 0x6c, 0x75, 0x64, 0x65, 0x2f, 0x63
        /*0032*/ 	.byte	0x75, 0x74, 0x6c, 0x61, 0x73, 0x73, 0x2f, 0x67, 0x65, 0x6d, 0x6d, 0x2f, 0x63, 0x6f, 0x6c, 0x6c
        /*0042*/ 	.byte	0x65, 0x63, 0x74, 0x69, 0x76, 0x65, 0x2f, 0x73, 0x6d, 0x39, 0x30, 0x5f, 0x6d, 0x6d, 0x61, 0x5f
        /*0052*/ 	.byte	0x74, 0x6d, 0x61, 0x5f, 0x67, 0x6d, 0x6d, 0x61, 0x5f, 0x73, 0x73, 0x5f, 0x77, 0x61, 0x72, 0x70
        /*0062*/ 	.byte	0x73, 0x70, 0x65, 0x63, 0x69, 0x61, 0x6c, 0x69, 0x7a, 0x65, 0x64, 0x2e, 0x68, 0x70, 0x70, 0x00
	.type		__unnamed_1,@object
	.size		__unnamed_1,(.L_0 - __unnamed_1)
__unnamed_1:
        /*0072*/ 	.byte	0x76, 0x6f, 0x69, 0x64, 0x20, 0x63, 0x75, 0x74, 0x6c, 0x61, 0x73, 0x73, 0x3a, 0x3a, 0x67, 0x65
        /* <DEDUP_REMOVED lines=171> */
        /*0b32*/ 	.byte	0x3a, 0x3a, 0x69, 0x64, 0x65, 0x6e, 0x74, 0x69, 0x74, 0x79, 0x5d, 0x00
.L_0:


//--------------------- .nv.shared._ZN7cutlass13device_kernelINS_4gemm6kernel13GemmUniversalIN4cute5tupleIJiiiiEEENS1_10collective13CollectiveMmaINS1_34MainloopSm90TmaGmmaWarpSpecializedILi5ENS5_IJNS4_1CILi1EEESB_SB_EEENS1_32KernelTmaWarpSpecializedPingpongEEENS5_IJNSA_ILi64EEENSA_ILi256EEESF_EEEaNS5_IJlSB_lEEEaSI_NS4_8TiledMMAINS4_8MMA_AtomIJNS4_4SM904GMMA27MMA_64x256x32_S32S8S8_SS_TNEEEENS4_6LayoutISC_NS5_IJNSA_ILi0EEESQ_SQ_EEEEENS5_IJNS4_10UnderscoreEST_ST_EEEEENS4_13SM90_TMA_LOADENS4_14ComposedLayoutINS4_7SwizzleILi2ELi4ELi3EEENS4_18smem_ptr_flag_bitsILi8EEENSP_INS5_IJNSA_ILi8EEESF_EEENS5_IJSF_SB_EEEEEEEvNS4_8identityESW_S16_vS17_EENS_8epilogue10collective6detail29Sm90TmaWarpSpecializedAdapterINS1A_15DefaultEpilogueIaSI_SI_NS19_6thread17LinearCombinationIaLi1EiiLNS1E_9ScaleType4KindE0ELNS_15FloatRoundStyleE2EaEENS1_15EpilogueDefaultEEEEEvvEEEEvNT_6ParamsE --------------------------
	.section	.nv.shared._ZN7cutlass13device_kernelINS_4gemm6kernel13GemmUniversalIN4cute5tupleIJiiiiEEENS1_10collective13CollectiveMmaINS1_34MainloopSm90TmaGmmaWarpSpecializedILi5ENS5_IJNS4_1CILi1EEESB_SB_EEENS1_32KernelTmaWarpSpecializedPingpongEEENS5_IJNSA_ILi64EEENSA_ILi256EEESF_EEEaNS5_IJlSB_lEEEaSI_NS4_8TiledMMAINS4_8MMA_AtomIJNS4_4SM904GMMA27MMA_64x256x32_S32S8S8_SS_TNEEEENS4_6LayoutISC_NS5_IJNSA_ILi0EEESQ_SQ_EEEEENS5_IJNS4_10UnderscoreEST_ST_EEEEENS4_13SM90_TMA_LOADENS4_14ComposedLayoutINS4_7SwizzleILi2ELi4ELi3EEENS4_18smem_ptr_flag_bitsILi8EEENSP_INS5_IJNSA_ILi8EEESF_EEENS5_IJSF_SB_EEEEEEEvNS4_8identityESW_S16_vS17_EENS_8epilogue10collective6detail29Sm90TmaWarpSpecializedAdapterINS1A_15DefaultEpilogueIaSI_SI_NS19_6thread17LinearCombinationIaLi1EiiLNS1E_9ScaleType4KindE0ELNS_15FloatRoundStyleE2EaEENS1_15EpilogueDefaultEEEEEvvEEEEvNT_6ParamsE,"aw",@nobits
	.sectionflags	@""
	.align	16
	.zero		1024


//--------------------- .nv.shared.reserved.0     --------------------------
	.section	.nv.shared.reserved.0,"aw",@nobits
	.weak		__nv_reservedSMEM_offset_0_alias
	.size		__nv_reservedSMEM_offset_0_alias, 0, 0
	.other		__nv_reservedSMEM_offset_0_alias,@"STO_CUDA_RESERVED_SHARED STV_DEFAULT"
__nv_reservedSMEM_offset_0_alias:
	.zero		0


//--------------------- .nv.global                --------------------------
	.section	.nv.global,"aw",@nobits
.nv.global:
	.type		_ZN40_INTERNAL_b1886a26_4_k_cu_113ae3cd_249824cute1_E,@object
	.size		_ZN40_INTERNAL_b1886a26_4_k_cu_113ae3cd_249824cute1_E,(_ZN40_INTERNAL_b1886a26_4_k_cu_113ae3cd_249824cuda3std3__45__cpo6cbeginE - _ZN40_INTERNAL_b1886a26_4_k_cu_113ae3cd_249824cute1_E)
_ZN40_INTERNAL_b1886a26_4_k_cu_113ae3cd_249824cute1_E:
	.zero		1
	.type		_ZN40_INTERNAL_b1886a26_4_k_cu_113ae3cd_249824cuda3std3__45__cpo6cbeginE,@object
	.size		_ZN40_INTERNAL_b1886a26_4_k_cu_113ae3cd_249824cuda3std3__45__cpo6cbeginE,(_ZN40_INTERNAL_b1886a26_4_k_cu_113ae3cd_249824cuda3std3__48in_placeE - _ZN40_INTERNAL_b1886a26_4_k_cu_113ae3cd_249824cuda3std3__45__cpo6cbeginE)
_ZN40_INTERNAL_b1886a26_4_k_cu_113ae3cd_249824cuda3std3__45__cpo6cbeginE:
	.zero		1
	.type		_ZN40_INTERNAL_b1886a26_4_k_cu_113ae3cd_249824cuda3std3__48in_placeE,@object
	.size		_ZN40_INTERNAL_b1886a26_4_k_cu_113ae3cd_249824cuda3std3__48in_placeE,(_ZN40_INTERNAL_b1886a26_4_k_cu_113ae3cd_249824cuda3std6ranges3__45__cpo9iter_moveE - _ZN40_INTERNAL_b1886a26_4_k_cu_113ae3cd_249824cuda3std3__48in_placeE)
_ZN40_INTERNAL_b1886a26_4_k_cu_113ae3cd_249824cuda3std3__48in_placeE:
	.zero		1
	.type		_ZN40_INTERNAL_b1886a26_4_k_cu_113ae3cd_249824cuda3std6ranges3__45__cpo9iter_moveE,@object
	.size		_ZN40_INTERNAL_b1886a26_4_k_cu_113ae3cd_249824cuda3std6ranges3__45__cpo9iter_moveE,(_ZN40_INTERNAL_b1886a26_4_k_cu_113ae3cd_249824cuda3std3__45__cpo5beginE - _ZN40_INTERNAL_b1886a26_4_k_cu_113ae3cd_249824cuda3std6ranges3__45__cpo9iter_moveE)
_ZN40_INTERNAL_b1886a26_4_k_cu_113ae3cd_249824cuda3std6ranges3__45__cpo9iter_moveE:
	.zero		1
	.type		_ZN40_INTERNAL_b1886a26_4_k_cu_113ae3cd_249824cuda3std3__45__cpo5beginE,@object
	.size		_ZN40_INTERNAL_b1886a26_4_k_cu_113ae3cd_249824cuda3std3__45__cpo5beginE,(_ZN40_INTERNAL_b1886a26_4_k_cu_113ae3cd_249824cuda3std3__442_GLOBAL__N__b1886a26_4_k_cu_113ae3cd_249826ignoreE - _ZN40_INTERNAL_b1886a26_4_k_cu_113ae3cd_249824cuda3std3__45__cpo5beginE)
_ZN40_INTERNAL_b1886a26_4_k_cu_113ae3cd_249824cuda3std3__45__cpo5beginE:
	.zero		1
	.type		_ZN40_INTERNAL_b1886a26_4_k_cu_113ae3cd_249824cuda3std3__442_GLOBAL__N__b1886a26_4_k_cu_113ae3cd_249826ignoreE,@object
	.size		_ZN40_INTERNAL_b1886a26_4_k_cu_113ae3cd_249824cuda3std3__442_GLOBAL__N__b1886a26_4_k_cu_113ae3cd_249826ignoreE,(_ZN40_INTERNAL_b1886a26_4_k_cu_113ae3cd_249824cute7productE - _ZN40_INTERNAL_b1886a26_4_k_cu_113ae3cd_249824cuda3std3__442_GLOBAL__N__b1886a26_4_k_cu_113ae3cd_249826ignoreE)
_ZN40_INTERNAL_b1886a26_4_k_cu_113ae3cd_249824cuda3std3__442_GLOBAL__N__b1886a26_4_k_cu_113ae3cd_249826ignoreE:
	.zero		1
	.type		_ZN40_INTERNAL_b1886a26_4_k_cu_113ae3cd_249824cute7productE,@object
	.size		_ZN40_INTERNAL_b1886a26_4_k_cu_113ae3cd_249824cute7productE,(_ZN40_INTERNAL_b1886a26_4_k_cu_113ae3cd_249824cuda3std3__45__cpo3endE - _ZN40_INTERNAL_b1886a26_4_k_cu_113ae3cd_249824cute7productE)
_ZN40_INTERNAL_b1886a26_4_k_cu_113ae3cd_249824cute7productE:
	.zero		1
	.type		_ZN40_INTERNAL_b1886a26_4_k_cu_113ae3cd_249824cuda3std3__45__cpo3endE,@object
	.size		_ZN40_INTERNAL_b1886a26_4_k_cu_113ae3cd_249824cuda3std3__45__cpo3endE,(_ZN40_INTERNAL_b1886a26_4_k_cu_113ae3cd_249824cuda3std3__419piecewise_constructE - _ZN40_INTERNAL_b1886a26_4_k_cu_113ae3cd_249824cuda3std3__45__cpo3endE)
_ZN40_INTERNAL_b1886a26_4_k_cu_113ae3cd_249824cuda3std3__45__cpo3endE:
	.zero		1
	.type		_ZN40_INTERNAL_b1886a26_4_k_cu_113ae3cd_249824cuda3std3__419piecewise_constructE,@object
	.size		_ZN40_INTERNAL_b1886a26_4_k_cu_113ae3cd_249824cuda3std3__419piecewise_constructE,(_ZN40_INTERNAL_b1886a26_4_k_cu_113ae3cd_249824cuda3std3__45__cpo4cendE - _ZN40_INTERNAL_b1886a26_4_k_cu_113ae3cd_249824cuda3std3__419piecewise_constructE)
_ZN40_INTERNAL_b1886a26_4_k_cu_113ae3cd_249824cuda3std3__419piecewise_constructE:
	.zero		1
	.type		_ZN40_INTERNAL_b1886a26_4_k_cu_113ae3cd_249824cuda3std3__45__cpo4cendE,@object
	.size		_ZN40_INTERNAL_b1886a26_4_k_cu_113ae3cd_249824cuda3std3__45__cpo4cendE,(_ZN40_INTERNAL_b1886a26_4_k_cu_113ae3cd_249824cuda3std6ranges3__45__cpo4swapE - _ZN40_INTERNAL_b1886a26_4_k_cu_113ae3cd_249824cuda3std3__45__cpo4cendE)
_ZN40_INTERNAL_b1886a26_4_k_cu_113ae3cd_249824cuda3std3__45__cpo4cendE:
	.zero		1
	.type		_ZN40_INTERNAL_b1886a26_4_k_cu_113ae3cd_249824cuda3std6ranges3__45__cpo4swapE,@object
	.size		_ZN40_INTERNAL_b1886a26_4_k_cu_113ae3cd_249824cuda3std6ranges3__45__cpo4swapE,(.L_8 - _ZN40_INTERNAL_b1886a26_4_k_cu_113ae3cd_249824cuda3std6ranges3__45__cpo4swapE)
_ZN40_INTERNAL_b1886a26_4_k_cu_113ae3cd_249824cuda3std6ranges3__45__cpo4swapE:
	.zero		1
.L_8:


//--------------------- .nv.constant0._ZN7cutlass13device_kernelINS_4gemm6kernel13GemmUniversalIN4cute5tupleIJiiiiEEENS1_10collective13CollectiveMmaINS1_34MainloopSm90TmaGmmaWarpSpecializedILi5ENS5_IJNS4_1CILi1EEESB_SB_EEENS1_32KernelTmaWarpSpecializedPingpongEEENS5_IJNSA_ILi64EEENSA_ILi256EEESF_EEEaNS5_IJlSB_lEEEaSI_NS4_8TiledMMAINS4_8MMA_AtomIJNS4_4SM904GMMA27MMA_64x256x32_S32S8S8_SS_TNEEEENS4_6LayoutISC_NS5_IJNSA_ILi0EEESQ_SQ_EEEEENS5_IJNS4_10UnderscoreEST_ST_EEEEENS4_13SM90_TMA_LOADENS4_14ComposedLayoutINS4_7SwizzleILi2ELi4ELi3EEENS4_18smem_ptr_flag_bitsILi8EEENSP_INS5_IJNSA_ILi8EEESF_EEENS5_IJSF_SB_EEEEEEEvNS4_8identityESW_S16_vS17_EENS_8epilogue10collective6detail29Sm90TmaWarpSpecializedAdapterINS1A_15DefaultEpilogueIaSI_SI_NS19_6thread17LinearCombinationIaLi1EiiLNS1E_9ScaleType4KindE0ELNS_15FloatRoundStyleE2EaEENS1_15EpilogueDefaultEEEEEvvEEEEvNT_6ParamsE --------------------------
	.section	.nv.constant0._ZN7cutlass13device_kernelINS_4gemm6kernel13GemmUniversalIN4cute5tupleIJiiiiEEENS1_10collective13CollectiveMmaINS1_34MainloopSm90TmaGmmaWarpSpecializedILi5ENS5_IJNS4_1CILi1EEESB_SB_EEENS1_32KernelTmaWarpSpecializedPingpongEEENS5_IJNSA_ILi64EEENSA_ILi256EEESF_EEEaNS5_IJlSB_lEEEaSI_NS4_8TiledMMAINS4_8MMA_AtomIJNS4_4SM904GMMA27MMA_64x256x32_S32S8S8_SS_TNEEEENS4_6LayoutISC_NS5_IJNSA_ILi0EEESQ_SQ_EEEEENS5_IJNS4_10UnderscoreEST_ST_EEEEENS4_13SM90_TMA_LOADENS4_14ComposedLayoutINS4_7SwizzleILi2ELi4ELi3EEENS4_18smem_ptr_flag_bitsILi8EEENSP_INS5_IJNSA_ILi8EEESF_EEENS5_IJSF_SB_EEEEEEEvNS4_8identityESW_S16_vS17_EENS_8epilogue10collective6detail29Sm90TmaWarpSpecializedAdapterINS1A_15DefaultEpilogueIaSI_SI_NS19_6thread17LinearCombinationIaLi1EiiLNS1E_9ScaleType4KindE0ELNS_15FloatRoundStyleE2EaEENS1_15EpilogueDefaultEEEEEvvEEEEvNT_6ParamsE,"a",@progbits
	.sectionflags	@""
	.align	4
.nv.constant0._ZN7cutlass13device_kernelINS_4gemm6kernel13GemmUniversalIN4cute5tupleIJiiiiEEENS1_10collective13CollectiveMmaINS1_34MainloopSm90TmaGmmaWarpSpecializedILi5ENS5_IJNS4_1CILi1EEESB_SB_EEENS1_32KernelTmaWarpSpecializedPingpongEEENS5_IJNSA_ILi64EEENSA_ILi256EEESF_EEEaNS5_IJlSB_lEEEaSI_NS4_8TiledMMAINS4_8MMA_AtomIJNS4_4SM904GMMA27MMA_64x256x32_S32S8S8_SS_TNEEEENS4_6LayoutISC_NS5_IJNSA_ILi0EEESQ_SQ_EEEEENS5_IJNS4_10UnderscoreEST_ST_EEEEENS4_13SM90_TMA_LOADENS4_14ComposedLayoutINS4_7SwizzleILi2ELi4ELi3EEENS4_18smem_ptr_flag_bitsILi8EEENSP_INS5_IJNSA_ILi8EEESF_EEENS5_IJSF_SB_EEEEEEEvNS4_8identityESW_S16_vS17_EENS_8epilogue10collective6detail29Sm90TmaWarpSpecializedAdapterINS1A_15DefaultEpilogueIaSI_SI_NS19_6thread17LinearCombinationIaLi1EiiLNS1E_9ScaleType4KindE0ELNS_15FloatRoundStyleE2EaEENS1_15EpilogueDefaultEEEEEvvEEEEvNT_6ParamsE:
	.zero		1664


//--------------------- SYMBOLS --------------------------

	.type		.nv.reservedSmem.offset0,@object
	.size		.nv.reservedSmem.offset0,0x4
	.type		__assertfail,@function
